	.target	sm_90a

	.elftype	@"ET_EXEC"


//--------------------- .note.nv.tkinfo           --------------------------
	.section	.note.nv.tkinfo,"",@"SHT_NOTE"
	.sectionflags	@"SHF_NOTE_NV_TKINFO"
	.tkinfo
        /*0018*/ 	.word	0x00000002
        /*0030*/ 	.string	""
        /*0030*/ 	.string	"ptxas"
        /*0030*/ 	.string	"Cuda compilation tools, release 13.0, V13.0.88"
        /*0030*/ 	.string	"Build cuda_13.0.r13.0/compiler.36424714_0"
        /*0030*/ 	.string	"-v  -suppress-debug-info  -lineinfo  -arch sm_90a "



//--------------------- .note.nv.cuinfo           --------------------------
	.section	.note.nv.cuinfo,"",@"SHT_NOTE"
	.sectionflags	@"SHF_NOTE_NV_CUINFO"
        /*0018*/ 	.short	0x0002
        /*001a*/ 	.short	0x005a
        /*001c*/ 	.short	0x0082
	.zero		2


//--------------------- .nv.info                  --------------------------
	.section	.nv.info,"",@"SHT_CUDA_INFO"
	.align	4


	//----- nvinfo : EIATTR_REGCOUNT
	.align		4
        /*0000*/ 	.byte	0x04, 0x2f
        /*0002*/ 	.short	(.L_1 - .L_0)
	.align		4
.L_0:
        /*0004*/ 	.word	index@(gluon_wgmma)
        /*0008*/ 	.word	0x000000ff


	//----- nvinfo : EIATTR_FRAME_SIZE
	.align		4
.L_1:
        /*000c*/ 	.byte	0x04, 0x11
        /*000e*/ 	.short	(.L_3 - .L_2)
	.align		4
.L_2:
        /*0010*/ 	.word	index@(gluon_wgmma)
        /*0014*/ 	.word	0x00000270


	//----- nvinfo : EIATTR_MIN_STACK_SIZE
	.align		4
.L_3:
        /*0018*/ 	.byte	0x04, 0x12
        /*001a*/ 	.short	(.L_5 - .L_4)
	.align		4
.L_4:
        /*001c*/ 	.word	index@(gluon_wgmma)
        /*0020*/ 	.word	0x00000270
.L_5:


//--------------------- .nv.compat                --------------------------
	.section	.nv.compat,"",@"SHT_CUDA_COMPAT_INFO"
	.align	4
        /*0000*/ 	.byte	0x02, 0x09, 0x01, 0x00, 0x02, 0x02, 0x04, 0x00, 0x02, 0x05, 0x05, 0x00, 0x03, 0x07, 0x01, 0x01
        /*0010*/ 	.byte	0x02, 0x03, 0x03, 0x00, 0x02, 0x06, 0x01, 0x00, 0x04, 0x0b, 0x08, 0x00, 0x00, 0x00, 0x00, 0x00
        /*0020*/ 	.byte	0x00, 0x00, 0x00, 0x00


//--------------------- .nv.info.gluon_wgmma      --------------------------
	.section	.nv.info.gluon_wgmma,"",@"SHT_CUDA_INFO"
	.sectionflags	@""
	.align	4


	//----- nvinfo : EIATTR_CUDA_API_VERSION
	.align		4
        /*0000*/ 	.byte	0x04, 0x37
        /*0002*/ 	.short	(.L_7 - .L_6)
.L_6:
        /*0004*/ 	.word	0x00000082


	//----- nvinfo : EIATTR_KPARAM_INFO
	.align		4
.L_7:
        /*0008*/ 	.byte	0x04, 0x17
        /*000a*/ 	.short	(.L_9 - .L_8)
.L_8:
        /*000c*/ 	.word	0x00000000
        /*0010*/ 	.short	0x000a
        /*0012*/ 	.short	0x0048
        /*0014*/ 	.byte	0x00, 0xf4, 0x21, 0x00


	//----- nvinfo : EIATTR_KPARAM_INFO
	.align		4
.L_9:
        /*0018*/ 	.byte	0x04, 0x17
        /*001a*/ 	.short	(.L_11 - .L_10)
.L_10:
        /*001c*/ 	.word	0x00000000
        /*0020*/ 	.short	0x0009
        /*0022*/ 	.short	0x0040
        /*0024*/ 	.byte	0x00, 0xf4, 0x21, 0x00


	//----- nvinfo : EIATTR_KPARAM_INFO
	.align		4
.L_11:
        /*0028*/ 	.byte	0x04, 0x17
        /*002a*/ 	.short	(.L_13 - .L_12)
.L_12:
        /*002c*/ 	.word	0x00000000
        /*0030*/ 	.short	0x0008
        /*0032*/ 	.short	0x0038
        /*0034*/ 	.byte	0x00, 0xf0, 0x21, 0x00


	//----- nvinfo : EIATTR_KPARAM_INFO
	.align		4
.L_13:
        /*0038*/ 	.byte	0x04, 0x17
        /*003a*/ 	.short	(.L_15 - .L_14)
.L_14:
        /*003c*/ 	.word	0x00000000
        /*0040*/ 	.short	0x0007
        /*0042*/ 	.short	0x0030
        /*0044*/ 	.byte	0x00, 0xf0, 0x21, 0x00


	//----- nvinfo : EIATTR_KPARAM_INFO
	.align		4
.L_15:
        /*0048*/ 	.byte	0x04, 0x17
        /*004a*/ 	.short	(.L_17 - .L_16)
.L_16:
        /*004c*/ 	.word	0x00000000
        /*0050*/ 	.short	0x0006
        /*0052*/ 	.short	0x0028
        /*0054*/ 	.byte	0x00, 0xf0, 0x21, 0x00


	//----- nvinfo : EIATTR_KPARAM_INFO
	.align		4
.L_17:
        /*0058*/ 	.byte	0x04, 0x17
        /*005a*/ 	.short	(.L_19 - .L_18)
.L_18:
        /*005c*/ 	.word	0x00000000
        /*0060*/ 	.short	0x0005
        /*0062*/ 	.short	0x0020
        /*0064*/ 	.byte	0x00, 0xf0, 0x11, 0x00


	//----- nvinfo : EIATTR_KPARAM_INFO
	.align		4
.L_19:
        /*0068*/ 	.byte	0x04, 0x17
        /*006a*/ 	.short	(.L_21 - .L_20)
.L_20:
        /*006c*/ 	.word	0x00000000
        /*0070*/ 	.short	0x0004
        /*0072*/ 	.short	0x001c
        /*0074*/ 	.byte	0x00, 0xf0, 0x11, 0x00


	//----- nvinfo : EIATTR_KPARAM_INFO
	.align		4
.L_21:
        /*0078*/ 	.byte	0x04, 0x17
        /*007a*/ 	.short	(.L_23 - .L_22)
.L_22:
        /*007c*/ 	.word	0x00000000
        /*0080*/ 	.short	0x0003
        /*0082*/ 	.short	0x0018
        /*0084*/ 	.byte	0x00, 0xf0, 0x11, 0x00


	//----- nvinfo : EIATTR_KPARAM_INFO
	.align		4
.L_23:
        /*0088*/ 	.byte	0x04, 0x17
        /*008a*/ 	.short	(.L_25 - .L_24)
.L_24:
        /*008c*/ 	.word	0x00000000
        /*0090*/ 	.short	0x0002
        /*0092*/ 	.short	0x0010
        /*0094*/ 	.byte	0x00, 0xf4, 0x21, 0x00


	//----- nvinfo : EIATTR_KPARAM_INFO
	.align		4
.L_25:
        /*0098*/ 	.byte	0x04, 0x17
        /*009a*/ 	.short	(.L_27 - .L_26)
.L_26:
        /*009c*/ 	.word	0x00000000
        /*00a0*/ 	.short	0x0001
        /*00a2*/ 	.short	0x0008
        /*00a4*/ 	.byte	0x00, 0xf4, 0x21, 0x00


	//----- nvinfo : EIATTR_KPARAM_INFO
	.align		4
.L_27:
        /*00a8*/ 	.byte	0x04, 0x17
        /*00aa*/ 	.short	(.L_29 - .L_28)
.L_28:
        /*00ac*/ 	.word	0x00000000
        /*00b0*/ 	.short	0x0000
        /*00b2*/ 	.short	0x0000
        /*00b4*/ 	.byte	0x00, 0xf4, 0x21, 0x00


	//----- nvinfo : EIATTR_SPARSE_MMA_MASK
	.align		4
.L_29:
        /*00b8*/ 	.byte	0x03, 0x50
        /*00ba*/ 	.short	0x0000


	//----- nvinfo : EIATTR_MAXREG_COUNT
	.align		4
        /*00bc*/ 	.byte	0x03, 0x1b
        /*00be*/ 	.short	0x00ff


	//----- nvinfo : EIATTR_NUM_BARRIERS
	.align		4
        /*00c0*/ 	.byte	0x02, 0x4c
        /*00c2*/ 	.byte	0x01
	.zero		1


	//----- nvinfo : EIATTR_ANNOTATIONS
	.align		4
        /*00c4*/ 	.byte	0x04, 0x55
        /*00c6*/ 	.short	(.L_31 - .L_30)


	//   ....[0]....
.L_30:
        /*00c8*/ 	.word	0x00000001
        /*00cc*/ 	.byte	0x50, 0x11, 0x00, 0x00, 0x01, 0x00, 0x00, 0x00, 0xa0, 0x12, 0x00, 0x00, 0x01, 0x00, 0x00, 0x00
        /* <DEDUP_REMOVED lines=272> */
        /*11dc*/ 	.byte	0xd0, 0x46, 0x00, 0x00, 0x01, 0x00, 0x00, 0x00, 0xe0, 0x46, 0x00, 0x00


	//----- nvinfo : EIATTR_MERCURY_ISA_VERSION
	.align		4
.L_31:
        /*11e8*/ 	.byte	0x03, 0x5f
        /*11ea*/ 	.short	0x0101


	//----- nvinfo : EIATTR_INT_WARP_WIDE_INSTR_OFFSETS
	.align		4
        /*11ec*/ 	.byte	0x04, 0x31
        /*11ee*/ 	.short	(.L_33 - .L_32)


	//   ....[0]....
.L_32:
        /*11f0*/ 	.word	0x000012d0


	//   ....[1]....
        /*11f4*/ 	.word	0x00001370


	//   ....[2]....
        /*11f8*/ 	.word	0x00002d10


	//   ....[3]....
        /*11fc*/ 	.word	0x00002d20


	//   ....[4]....
        /*1200*/ 	.word	0x00002da0


	//   ....[5]....
        /*1204*/ 	.word	0x00002db0


	//   ....[6]....
        /*1208*/ 	.word	0x00004930


	//   ....[7]....
        /*120c*/ 	.word	0x00004950


	//----- nvinfo : EIATTR_COOP_GROUP_MASK_REGIDS
	.align		4
.L_33:
        /*1210*/ 	.byte	0x04, 0x29
        /*1212*/ 	.short	(.L_35 - .L_34)


	//   ....[0]....
.L_34:
        /*1214*/ 	.word	0xffffffff


	//   ....[1]....
        /*1218*/ 	.word	0xffffffff


	//   ....[2]....
        /*121c*/ 	.word	0xffffffff


	//----- nvinfo : EIATTR_COOP_GROUP_INSTR_OFFSETS
	.align		4
.L_35:
        /*1220*/ 	.byte	0x04, 0x28
        /*1222*/ 	.short	(.L_37 - .L_36)


	//   ....[0]....
.L_36:
        /*1224*/ 	.word	0x00000160


	//   ....[1]....
        /*1228*/ 	.word	0x00000730


	//   ....[2]....
        /*122c*/ 	.word	0x00000ce0


	//----- nvinfo : EIATTR_MBARRIER_INSTR_OFFSETS
	.align		4
.L_37:
        /*1230*/ 	.byte	0x04, 0x39
        /*1232*/ 	.short	(.L_39 - .L_38)


	//   ....[0]....
.L_38:
        /*1234*/ 	.word	0x00001f30
        /*1238*/ 	.word	0x000000ff
        /*123c*/ 	.word	0x00020000
        /*1240*/ 	.short	0x0100
        /*1242*/ 	.byte	0x3a
	.zero		1


	//   ....[1]....
        /*1244*/ 	.word	0x00002e60
        /*1248*/ 	.word	0x000000ff
        /*124c*/ 	.word	0x00020000
        /*1250*/ 	.short	0x010a
        /*1252*/ 	.byte	0x3a
	.zero		1


	//   ....[2]....
        /*1254*/ 	.word	0x00003e70
        /*1258*/ 	.word	0x000000ff
        /*125c*/ 	.word	0x00020000
        /*1260*/ 	.short	0x0108
        /*1262*/ 	.byte	0x3a
	.zero		1


	//   ....[3]....
        /*1264*/ 	.word	0x000052b0
        /*1268*/ 	.word	0x000000ff
        /*126c*/ 	.word	0x00020000
        /*1270*/ 	.short	0x010a
        /*1272*/ 	.byte	0x3a
	.zero		1


	//----- nvinfo : EIATTR_NUM_MBARRIERS
	.align		4
.L_39:
        /*1274*/ 	.byte	0x03, 0x38
        /*1276*/ 	.short	0x0001


	//----- nvinfo : EIATTR_EXIT_INSTR_OFFSETS
	.align		4
        /*1278*/ 	.byte	0x04, 0x1c
        /*127a*/ 	.short	(.L_41 - .L_40)


	//   ....[0]....
.L_40:
        /*127c*/ 	.word	0x000052a0


	//----- nvinfo : EIATTR_REQNTID
	.align		4
.L_41:
        /*1280*/ 	.byte	0x04, 0x10
        /*1282*/ 	.short	(.L_43 - .L_42)
.L_42:
        /*1284*/ 	.word	0x00000100
        /*1288*/ 	.word	0x00000001
        /*128c*/ 	.word	0x00000001


	//----- nvinfo : EIATTR_CRS_STACK_SIZE
	.align		4
.L_43:
        /*1290*/ 	.byte	0x04, 0x1e
        /*1292*/ 	.short	(.L_45 - .L_44)
.L_44:
        /*1294*/ 	.word	0x00000000


	//----- nvinfo : EIATTR_CBANK_PARAM_SIZE
	.align		4
.L_45:
        /*1298*/ 	.byte	0x03, 0x19
        /*129a*/ 	.short	0x0050


	//----- nvinfo : EIATTR_PARAM_CBANK
	.align		4
        /*129c*/ 	.byte	0x04, 0x0a
        /*129e*/ 	.short	(.L_47 - .L_46)
	.align		4
.L_46:
        /*12a0*/ 	.word	index@(.nv.constant0.gluon_wgmma)
        /*12a4*/ 	.short	0x0210
        /*12a6*/ 	.short	0x0050


	//----- nvinfo : EIATTR_SW_WAR
	.align		4
.L_47:
        /*12a8*/ 	.byte	0x04, 0x36
        /*12aa*/ 	.short	(.L_49 - .L_48)
.L_48:
        /*12ac*/ 	.word	0x00000008
.L_49:


//--------------------- .nv.callgraph             --------------------------
	.section	.nv.callgraph,"",@"SHT_CUDA_CALLGRAPH"
	.align	4
	.sectionentsize	8
	.align		4
        /*0000*/ 	.word	0x00000000
	.align		4
        /*0004*/ 	.word	0xffffffff
	.align		4
        /*0008*/ 	.word	0x00000000
	.align		4
        /*000c*/ 	.word	0xfffffffe
	.align		4
        /*0010*/ 	.word	0x00000000
	.align		4
        /*0014*/ 	.word	0xfffffffd
	.align		4
        /*0018*/ 	.word	0x00000000
	.align		4
        /*001c*/ 	.word	0xfffffffc


//--------------------- .text.gluon_wgmma         --------------------------
	.section	.text.gluon_wgmma,"ax",@progbits
	.align	128
        .global         gluon_wgmma
        .type           gluon_wgmma,@function
        .size           gluon_wgmma,(.L_x_52 - gluon_wgmma)
        .other          gluon_wgmma,@"STO_CUDA_ENTRY STV_DEFAULT"
gluon_wgmma:
.text.gluon_wgmma:
[----:B------:R-:W1:Y:S01]  /*0000*/  LDC R1, c[0x0][0x28] ;  /* 0x00000a00ff017b82 */ /* 0x000e620000000800 */
[----:B------:R-:W2:Y:S07]  /*0010*/  S2R R20, SR_TID.X ;  /* 0x0000000000147919 */ /* 0x000eae0000002100 */
[----:B------:R-:W3:Y:S01]  /*0020*/  S2UR UR4, SR_CgaCtaId ;  /* 0x00000000000479c3 */ /* 0x000ee20000008800 */
[----:B------:R-:W-:Y:S01]  /*0030*/  UMOV UR58, 0x400 ;  /* 0x00000400003a7882 */ /* 0x000fe20000000000 */
[----:B------:R-:W-:Y:S01]  /*0040*/  ULDC UR6, c[0x0][0xc] ;  /* 0x0000030000067ab9 */ /* 0x000fe20000000800 */
[----:B------:R-:W-:Y:S01]  /*0050*/  ULDC.64 UR52, c[0x0][0x250] ;  /* 0x0000940000347ab9 */ /* 0x000fe20000000a00 */
[----:B------:R-:W-:Y:S01]  /*0060*/  BSSY B0, `(.L_x_0) ;  /* 0x000001f000007945 */ /* 0x000fe20003800000 */
[----:B-1----:R-:W-:-:S03]  /*0070*/  VIADD R1, R1, 0xfffffd90 ;  /* 0xfffffd9001017836 */ /* 0x002fc60000000000 */
[----:B------:R-:W1:Y:S08]  /*0080*/  LDC R6, c[0x0][0x228] ;  /* 0x00008a00ff067b82 */ /* 0x000e700000000800 */
[----:B------:R-:W4:Y:S08]  /*0090*/  LDC R13, c[0x0][0x230] ;  /* 0x00008c00ff0d7b82 */ /* 0x000f300000000800 */
[----:B------:R-:W-:Y:S01]  /*00a0*/  S2UR UR54, SR_CTAID.Y ;  /* 0x00000000003679c3 */ /* 0x000fe20000002600 */
[----:B---3--:R-:W-:-:S03]  /*00b0*/  ULEA UR58, UR4, UR58, 0x18 ;  /* 0x0000003a043a7291 */ /* 0x008fc6000f8ec03f */
[----:B------:R-:W-:Y:S01]  /*00c0*/  ULDC UR4, c[0x0][0x10] ;  /* 0x0000040000047ab9 */ /* 0x000fe20000000800 */
[----:B--2---:R-:W-:-:S03]  /*00d0*/  LOP3.LUT R3, R20, 0xff, RZ, 0xc0, !PT ;  /* 0x000000ff14037812 */ /* 0x004fc600078ec0ff */
[----:B------:R-:W2:Y:S01]  /*00e0*/  S2UR UR5, SR_CTAID.Z ;  /* 0x00000000000579c3 */ /* 0x000ea20000002700 */
[----:B-1----:R-:W-:Y:S01]  /*00f0*/  VIADD R6, R6, 0xffffffff ;  /* 0xffffffff06067836 */ /* 0x002fe20000000000 */
[C---:B------:R-:W-:Y:S02]  /*0100*/  ISETP.GE.U32.AND P0, PT, R3.reuse, 0x20, PT ;  /* 0x000000200300780c */ /* 0x040fe40003f06070 */
[C---:B------:R-:W-:Y:S02]  /*0110*/  ISETP.NE.U32.AND P2, PT, R3.reuse, RZ, PT ;  /* 0x000000ff0300720c */ /* 0x040fe40003f45070 */
[----:B------:R-:W-:Y:S02]  /*0120*/  LEA R12, R3, UR58, 0x2 ;  /* 0x0000003a030c7c11 */ /* 0x000fe4000f8e10ff */
[----:B------:R-:W1:Y:S01]  /*0130*/  S2UR UR55, SR_CTAID.X ;  /* 0x00000000003779c3 */ /* 0x000e620000002500 */
[----:B----4-:R-:W-:-:S06]  /*0140*/  VIADD R8, R13, 0xffffffff ;  /* 0xffffffff0d087836 */ /* 0x010fcc0000000000 */
[----:B------:R3:W-:Y:S01]  /*0150*/  @!P0 STS [R12], RZ ;  /* 0x000000ff0c008388 */ /* 0x0007e20000000800 */
[----:B------:R-:W-:-:S03]  /*0160*/  NOP ;  /* 0x0000000000007918 */ /* 0x000fc60000000000 */
[----:B------:R3:W-:Y:S01]  /*0170*/  @!P2 STS [UR58+0x24], R6 ;  /* 0x00002406ff00a988 */ /* 0x0007e2000800083a */
[----:B--2---:R-:W-:-:S03]  /*0180*/  UIMAD UR4, UR5, UR4, UR54 ;  /* 0x00000004050472a4 */ /* 0x004fc6000f8e0236 */
[----:B------:R3:W-:Y:S01]  /*0190*/  @!P2 STS [UR58+0x20], R8 ;  /* 0x00002008ff00a988 */ /* 0x0007e2000800083a */
[----:B-1----:R-:W-:-:S04]  /*01a0*/  UIMAD UR4, UR4, UR6, UR55 ;  /* 0x00000006040472a4 */ /* 0x002fc8000f8e0237 */
[----:B------:R-:W-:-:S04]  /*01b0*/  UIMAD UR8, UR4, 0x180, URZ ;  /* 0x00000180040878a4 */ /* 0x000fc8000f8e023f */
[----:B------:R-:W-:-:S04]  /*01c0*/  UIADD3 UR4, UP0, UR8, UR52, URZ ;  /* 0x0000003408047290 */ /* 0x000fc8000ff1e03f */
[----:B------:R-:W-:Y:S01]  /*01d0*/  ULEA.HI.X.SX32 UR5, UR8, UR53, 0x1, UP0 ;  /* 0x0000003508057291 */ /* 0x000fe200080f0e3f */
[----:B---3--:R-:W-:Y:S11]  /*01e0*/  @P2 BRA `(.L_x_1) ;  /* 0x0000000000182947 */ /* 0x008ff60003800000 */
[----:B------:R-:W1:Y:S01]  /*01f0*/  LDS R0, [UR58+0x8] ;  /* 0x0000083aff007984 */ /* 0x000e620008000800 */
[----:B------:R-:W2:Y:S01]  /*0200*/  LDC.64 R10, c[0x0][0x210] ;  /* 0x00008400ff0a7b82 */ /* 0x000ea20000000a00 */
[----:B------:R-:W-:Y:S02]  /*0210*/  IMAD.MOV.U32 R5, RZ, RZ, 0x70 ;  /* 0x00000070ff057424 */ /* 0x000fe400078e00ff */
[----:B--2---:R2:W-:Y:S03]  /*0220*/  STS.64 [UR58], R10 ;  /* 0x0000000aff007988 */ /* 0x0045e60008000a3a */
[----:B-1----:R-:W-:-:S05]  /*0230*/  LOP3.LUT R0, R0, 0x10, R5, 0xd8, !PT ;  /* 0x0000001000007812 */ /* 0x002fca00078ed805 */
[----:B------:R2:W-:Y:S02]  /*0240*/  STS [UR58+0x8], R0 ;  /* 0x00000800ff007988 */ /* 0x0005e4000800083a */
.L_x_1:
[----:B------:R-:W-:Y:S05]  /*0250*/  BSYNC B0 ;  /* 0x0000000000007941 */ /* 0x000fea0003800000 */
.L_x_0:
[----:B------:R-:W-:Y:S04]  /*0260*/  BSSY B0, `(.L_x_2) ;  /* 0x000000a000007945 */ /* 0x000fe80003800000 */
[----:B------:R-:W-:Y:S05]  /*0270*/  @P2 BRA `(.L_x_3) ;  /* 0x0000000000202947 */ /* 0x000fea0003800000 */
[----:B--2---:R-:W1:Y:S01]  /*0280*/  LDS R0, [UR58+0x34] ;  /* 0x0000343aff007984 */ /* 0x004e620008000800 */
[----:B------:R-:W-:Y:S02]  /*0290*/  IMAD.MOV.U32 R5, RZ, RZ, 0x3f000000 ;  /* 0x3f000000ff057424 */ /* 0x000fe400078e00ff */
[----:B------:R-:W-:Y:S01]  /*02a0*/  @!P2 IMAD.MOV.U32 R2, RZ, RZ, 0xff ;  /* 0x000000ffff02a424 */ /* 0x000fe200078e00ff */
[----:B------:R-:W2:Y:S02]  /*02b0*/  @!P2 LDS R7, [UR58+0x38] ;  /* 0x0000383aff07a984 */ /* 0x000ea40008000800 */
[----:B-1----:R-:W-:Y:S02]  /*02c0*/  LOP3.LUT R0, R0, 0xff000000, R5, 0xb8, !PT ;  /* 0xff00000000007812 */ /* 0x002fe400078eb805 */
[----:B--2---:R-:W-:-:S03]  /*02d0*/  @!P2 LOP3.LUT R2, R7, 0xff, R2, 0xb8, !PT ;  /* 0x000000ff0702a812 */ /* 0x004fc600078eb802 */
[----:B------:R1:W-:Y:S04]  /*02e0*/  STS [UR58+0x34], R0 ;  /* 0x00003400ff007988 */ /* 0x0003e8000800083a */
[----:B------:R1:W-:Y:S02]  /*02f0*/  @!P2 STS [UR58+0x38], R2 ;  /* 0x00003802ff00a988 */ /* 0x0003e4000800083a */
.L_x_3:
[----:B------:R-:W-:Y:S05]  /*0300*/  BSYNC B0 ;  /* 0x0000000000007941 */ /* 0x000fea0003800000 */
.L_x_2:
[----:B------:R-:W-:Y:S04]  /*0310*/  BSSY B0, `(.L_x_4) ;  /* 0x000000e000007945 */ /* 0x000fe80003800000 */
[----:B------:R-:W-:Y:S05]  /*0320*/  @P2 BRA `(.L_x_5) ;  /* 0x0000000000302947 */ /* 0x000fea0003800000 */
[----:B-1----:R-:W1:Y:S01]  /*0330*/  LDS R2, [UR58+0x34] ;  /* 0x0000343aff027984 */ /* 0x002e620008000800 */
[----:B------:R-:W3:Y:S03]  /*0340*/  LDC.64 R4, c[0x0][0x238] ;  /* 0x00008e00ff047b82 */ /* 0x000ee60000000a00 */
[----:B--2---:R-:W2:Y:S01]  /*0350*/  LDS R0, [UR58+0x1c] ;  /* 0x00001c3aff007984 */ /* 0x004ea20008000800 */
[C---:B---3--:R-:W-:Y:S01]  /*0360*/  SHF.L.U64.HI R5, R4.reuse, 0x1, R5 ;  /* 0x0000000104057819 */ /* 0x048fe20000010205 */
[----:B------:R-:W-:-:S03]  /*0370*/  IMAD.SHL.U32 R4, R4, 0x2, RZ ;  /* 0x0000000204047824 */ /* 0x000fc600078e00ff */
[--C-:B------:R-:W-:Y:S02]  /*0380*/  SHF.R.U32.HI R7, RZ, 0x4, R5.reuse ;  /* 0x00000004ff077819 */ /* 0x100fe40000011605 */
[----:B------:R-:W-:-:S05]  /*0390*/  SHF.R.U64 R4, R4, 0x4, R5 ;  /* 0x0000000404047819 */ /* 0x000fca0000001205 */
[----:B------:R3:W-:Y:S01]  /*03a0*/  STS [UR58+0xc], R4 ;  /* 0x00000c04ff007988 */ /* 0x0007e2000800083a */
[----:B-1----:R-:W-:Y:S02]  /*03b0*/  LOP3.LUT R2, R2, 0x7, RZ, 0xb8, !PT ;  /* 0x0000000702027812 */ /* 0x002fe400078eb8ff */
[----:B--2---:R-:W-:-:S03]  /*03c0*/  LOP3.LUT R0, R0, 0xf, R7, 0xb8, !PT ;  /* 0x0000000f00007812 */ /* 0x004fc600078eb807 */
[----:B------:R3:W-:Y:S04]  /*03d0*/  STS [UR58+0x34], R2 ;  /* 0x00003402ff007988 */ /* 0x0007e8000800083a */
[----:B------:R3:W-:Y:S02]  /*03e0*/  STS [UR58+0x1c], R0 ;  /* 0x00001c00ff007988 */ /* 0x0007e4000800083a */
.L_x_5:
[----:B------:R-:W-:Y:S05]  /*03f0*/  BSYNC B0 ;  /* 0x0000000000007941 */ /* 0x000fea0003800000 */
.L_x_4:
[----:B------:R-:W-:Y:S04]  /*0400*/  BSSY B1, `(.L_x_6) ;  /* 0x000001b000017945 */ /* 0x000fe80003800000 */
[----:B------:R-:W-:Y:S01]  /*0410*/  BSSY B0, `(.L_x_7) ;  /* 0x0000016000007945 */ /* 0x000fe20003800000 */
[----:B-123--:R-:W-:-:S03]  /*0420*/  IMAD.MOV.U32 R0, RZ, RZ, RZ ;  /* 0x000000ffff007224 */ /* 0x00efc600078e00ff */
[----:B------:R-:W-:Y:S05]  /*0430*/  @P2 BRA `(.L_x_8) ;  /* 0x0000000000202947 */ /* 0x000fea0003800000 */
[----:B------:R-:W1:Y:S02]  /*0440*/  LDS R2, [UR58+0x34] ;  /* 0x0000343aff027984 */ /* 0x000e640008000800 */
[----:B-1----:R-:W-:-:S05]  /*0450*/  LOP3.LUT R2, R2, 0x38, RZ, 0xb8, !PT ;  /* 0x0000003802027812 */ /* 0x002fca00078eb8ff */
[----:B------:R1:W-:Y:S01]  /*0460*/  STS [UR58+0x34], R2 ;  /* 0x00003402ff007988 */ /* 0x0003e2000800083a */
[----:B------:R-:W-:Y:S05]  /*0470*/  @P2 BRA `(.L_x_9) ;  /* 0x0000000000202947 */ /* 0x000fea0003800000 */
[----:B-1----:R-:W1:Y:S01]  /*0480*/  LDS R2, [UR58+0x8] ;  /* 0x0000083aff027984 */ /* 0x002e620008000800 */
[----:B------:R-:W-:-:S05]  /*0490*/  IMAD.MOV.U32 R5, RZ, RZ, 0x780 ;  /* 0x00000780ff057424 */ /* 0x000fca00078e00ff */
[----:B-1----:R-:W-:-:S05]  /*04a0*/  LOP3.LUT R2, R2, 0x500, R5, 0xd8, !PT ;  /* 0x0000050002027812 */ /* 0x002fca00078ed805 */
[----:B------:R1:W-:Y:S02]  /*04b0*/  STS [UR58+0x8], R2 ;  /* 0x00000802ff007988 */ /* 0x0003e4000800083a */
.L_x_8:
[----:B------:R-:W-:Y:S05]  /*04c0*/  @P2 BRA `(.L_x_10) ;  /* 0x0000000000282947 */ /* 0x000fea0003800000 */
[----:B-1----:R-:W1:Y:S02]  /*04d0*/  LDS R2, [UR58+0x8] ;  /* 0x0000083aff027984 */ /* 0x002e640008000800 */
[----:B-1----:R-:W-:-:S05]  /*04e0*/  LOP3.LUT R2, R2, 0x1800, RZ, 0xb8, !PT ;  /* 0x0000180002027812 */ /* 0x002fca00078eb8ff */
[----:B------:R2:W-:Y:S02]  /*04f0*/  STS [UR58+0x8], R2 ;  /* 0x00000802ff007988 */ /* 0x0005e4000800083a */
.L_x_9:
[----:B------:R-:W-:Y:S05]  /*0500*/  @P2 BREAK B0 ;  /* 0x0000000000002942 */ /* 0x000fea0003800000 */
[----:B------:R-:W-:Y:S05]  /*0510*/  @P2 BRA `(.L_x_11) ;  /* 0x0000000000242947 */ /* 0x000fea0003800000 */
[----:B------:R-:W3:Y:S01]  /*0520*/  LDS R5, [UR58+0x8] ;  /* 0x0000083aff057984 */ /* 0x000ee20008000800 */
[----:B-12---:R-:W-:-:S05]  /*0530*/  IMAD.MOV.U32 R2, RZ, RZ, 0x6000 ;  /* 0x00006000ff027424 */ /* 0x006fca00078e00ff */
[----:B---3--:R-:W-:-:S04]  /*0540*/  LOP3.LUT R2, R5, 0x6000, R2, 0xd8, !PT ;  /* 0x0000600005027812 */ /* 0x008fc800078ed802 */
[----:B------:R-:W-:-:S05]  /*0550*/  LOP3.LUT R2, R2, 0x400000, RZ, 0xb8, !PT ;  /* 0x0040000002027812 */ /* 0x000fca00078eb8ff */
[----:B------:R2:W-:Y:S02]  /*0560*/  STS [UR58+0x8], R2 ;  /* 0x00000802ff007988 */ /* 0x0005e4000800083a */
.L_x_10:
[----:B------:R-:W-:Y:S05]  /*0570*/  BSYNC B0 ;  /* 0x0000000000007941 */ /* 0x000fea0003800000 */
.L_x_7:
[----:B-12---:R-:W1:Y:S02]  /*0580*/  @!P2 LDS R2, [UR58+0x8] ;  /* 0x0000083aff02a984 */ /* 0x006e640008000800 */
[----:B-1----:R-:W-:-:S05]  /*0590*/  @!P2 LOP3.LUT R2, R2, 0x8000, RZ, 0xb8, !PT ;  /* 0x000080000202a812 */ /* 0x002fca00078eb8ff */
[----:B------:R3:W-:Y:S02]  /*05a0*/  @!P2 STS [UR58+0x8], R2 ;  /* 0x00000802ff00a988 */ /* 0x0007e4000800083a */
.L_x_11:
[----:B------:R-:W-:Y:S05]  /*05b0*/  BSYNC B1 ;  /* 0x0000000000017941 */ /* 0x000fea0003800000 */
.L_x_6:
[----:B------:R-:W-:Y:S05]  /*05c0*/  WARPSYNC.ALL ;  /* 0x0000000000007948 */ /* 0x000fea0003800000 */
[----:B------:R-:W4:Y:S02]  /*05d0*/  LDC R7, c[0x0][0x22c] ;  /* 0x00008b00ff077b82 */ /* 0x000f240000000800 */
[----:B----4-:R-:W-:Y:S01]  /*05e0*/  VIADD R7, R7, 0xffffffff ;  /* 0xffffffff07077836 */ /* 0x010fe20000000000 */
[----:B------:R-:W-:Y:S06]  /*05f0*/  @P0 BRA `(.L_x_12) ;  /* 0x0000000000280947 */ /* 0x000fec0003800000 */
[----:B-123--:R-:W1:Y:S01]  /*0600*/  S2R R2, SR_LANEID ;  /* 0x0000000000027919 */ /* 0x00ee620000000000 */
[----:B------:R-:W-:Y:S05]  /*0610*/  WARPSYNC.ALL ;  /* 0x0000000000007948 */ /* 0x000fea0003800000 */
[----:B-1----:R-:W-:-:S05]  /*0620*/  IMAD.SHL.U32 R2, R2, 0x4, RZ ;  /* 0x0000000402027824 */ /* 0x002fca00078e00ff */
[----:B------:R-:W1:Y:S01]  /*0630*/  LDS R9, [R2+UR58] ;  /* 0x0000003a02097984 */ /* 0x000e620008000800 */
[----:B------:R-:W-:-:S05]  /*0640*/  IADD3 R4, P1, R2, UR4, RZ ;  /* 0x0000000402047c10 */ /* 0x000fca000ff3e0ff */
[----:B------:R-:W-:-:S05]  /*0650*/  IMAD.X R5, RZ, RZ, UR5, P1 ;  /* 0x00000005ff057e24 */ /* 0x000fca00088e06ff */
[----:B-1----:R4:W5:Y:S01]  /*0660*/  ATOMG.E.EXCH.STRONG.GPU PT, RZ, [R4], R9 ;  /* 0x0000000904ff73a8 */ /* 0x00296200041ee100 */
[----:B------:R-:W-:-:S04]  /*0670*/  DEPBAR {5,4,3,2,1,0} ;  /* 0x0000003f0000791a */ /* 0x000fc80000000000 */
[----:B------:R4:W-:Y:S01]  /*0680*/  UTMACCTL.IV [UR4] ;  /* 0x00000000040079b9 */ /* 0x0009e20008000000 */
[----:B------:R-:W-:Y:S01]  /*0690*/  NOP ;  /* 0x0000000000007918 */ /* 0x000fe20000000000 */
.L_x_12:
[----:B------:R-:W-:Y:S05]  /*06a0*/  @P0 BRA `(.L_x_13) ;  /* 0x00000000000c0947 */ /* 0x000fea0003800000 */
[----:B------:R0:W-:Y:S01]  /*06b0*/  UTMACMDFLUSH ;  /* 0x00000000000079b7 */ /* 0x0001e20000000000 */
[----:B------:R-:W-:Y:S05]  /*06c0*/  @P0 BRA `(.L_x_13) ;  /* 0x0000000000040947 */ /* 0x000fea0003800000 */
[----:B------:R-:W-:-:S04]  /*06d0*/  DEPBAR.LE SB0, 0x0 ;  /* 0x000080000000791a */ /* 0x000fc80000000000 */
.L_x_13:
[----:B------:R-:W-:Y:S05]  /*06e0*/  WARPSYNC.ALL ;  /* 0x0000000000007948 */ /* 0x000fea0003800000 */
[----:B-----5:R-:W-:Y:S06]  /*06f0*/  BAR.SYNC.DEFER_BLOCKING 0x0 ;  /* 0x0000000000007b1d */ /* 0x020fec0000010000 */
[----:B------:R-:W-:Y:S02]  /*0700*/  BSSY B1, `(.L_x_14) ;  /* 0x000000b000017945 */ /* 0x000fe40003800000 */
[----:B------:R-:W-:Y:S06]  /*0710*/  BAR.SYNC.DEFER_BLOCKING 0x0 ;  /* 0x0000000000007b1d */ /* 0x000fec0000010000 */
[----:B------:R1:W-:Y:S01]  /*0720*/  @!P0 STS [R12], RZ ;  /* 0x000000ff0c008388 */ /* 0x0003e20000000800 */
[----:B------:R-:W-:Y:S01]  /*0730*/  NOP ;  /* 0x0000000000007918 */ /* 0x000fe20000000000 */
[----:B------:R-:W-:Y:S05]  /*0740*/  @P2 BRA `(.L_x_15) ;  /* 0x0000000000182947 */ /* 0x000fea0003800000 */
[----:B-123--:R-:W1:Y:S01]  /*0750*/  LDS R2, [UR58+0x8] ;  /* 0x0000083aff027984 */ /* 0x00ee620008000800 */
[----:B------:R-:W2:Y:S01]  /*0760*/  LDC.64 R10, c[0x0][0x218] ;  /* 0x00008600ff0a7b82 */ /* 0x000ea20000000a00 */
[----:B----4-:R-:W-:Y:S02]  /*0770*/  IMAD.MOV.U32 R5, RZ, RZ, 0x70 ;  /* 0x00000070ff057424 */ /* 0x010fe400078e00ff */
[----:B--2---:R2:W-:Y:S03]  /*0780*/  STS.64 [UR58], R10 ;  /* 0x0000000aff007988 */ /* 0x0045e60008000a3a */
[----:B-1----:R-:W-:-:S05]  /*0790*/  LOP3.LUT R2, R2, 0x10, R5, 0xd8, !PT ;  /* 0x0000001002027812 */ /* 0x002fca00078ed805 */
[----:B------:R2:W-:Y:S02]  /*07a0*/  STS [UR58+0x8], R2 ;  /* 0x00000802ff007988 */ /* 0x0005e4000800083a */
.L_x_15:
[----:B----4-:R-:W-:Y:S05]  /*07b0*/  BSYNC B1 ;  /* 0x0000000000017941 */ /* 0x010fea0003800000 */
.L_x_14:
[----:B------:R-:W-:Y:S04]  /*07c0*/  BSSY B1, `(.L_x_16) ;  /* 0x000000a000017945 */ /* 0x000fe80003800000 */
[----:B------:R-:W-:Y:S05]  /*07d0*/  @P2 BRA `(.L_x_17) ;  /* 0x0000000000202947 */ /* 0x000fea0003800000 */
[----:B-123--:R-:W1:Y:S01]  /*07e0*/  LDS R2, [UR58+0x34] ;  /* 0x0000343aff027984 */ /* 0x00ee620008000800 */
[----:B------:R-:W-:Y:S02]  /*07f0*/  IMAD.MOV.U32 R9, RZ, RZ, 0x3f000000 ;  /* 0x3f000000ff097424 */ /* 0x000fe400078e00ff */
[----:B------:R-:W-:Y:S01]  /*0800*/  @!P2 IMAD.MOV.U32 R4, RZ, RZ, 0x7f ;  /* 0x0000007fff04a424 */ /* 0x000fe200078e00ff */
[----:B------:R-:W2:Y:S02]  /*0810*/  @!P2 LDS R5, [UR58+0x38] ;  /* 0x0000383aff05a984 */ /* 0x000ea40008000800 */
[----:B-1----:R-:W-:Y:S02]  /*0820*/  LOP3.LUT R2, R2, 0xff000000, R9, 0xb8, !PT ;  /* 0xff00000002027812 */ /* 0x002fe400078eb809 */
[----:B--2---:R-:W-:-:S03]  /*0830*/  @!P2 LOP3.LUT R4, R5, 0xff, R4, 0xb8, !PT ;  /* 0x000000ff0504a812 */ /* 0x004fc600078eb804 */
[----:B------:R4:W-:Y:S04]  /*0840*/  STS [UR58+0x34], R2 ;  /* 0x00003402ff007988 */ /* 0x0009e8000800083a */
[----:B------:R4:W-:Y:S02]  /*0850*/  @!P2 STS [UR58+0x38], R4 ;  /* 0x00003804ff00a988 */ /* 0x0009e4000800083a */
.L_x_17:
[----:B------:R-:W-:Y:S05]  /*0860*/  BSYNC B1 ;  /* 0x0000000000017941 */ /* 0x000fea0003800000 */
.L_x_16:
[----:B------:R-:W-:Y:S04]  /*0870*/  BSSY B1, `(.L_x_18) ;  /* 0x0000004000017945 */ /* 0x000fe80003800000 */
[----:B------:R-:W-:Y:S05]  /*0880*/  @P2 BRA `(.L_x_19) ;  /* 0x0000000000082947 */ /* 0x000fea0003800000 */
[----:B------:R1:W-:Y:S04]  /*0890*/  STS [UR58+0x24], R8 ;  /* 0x00002408ff007988 */ /* 0x0003e8000800083a */
[----:B------:R1:W-:Y:S02]  /*08a0*/  STS [UR58+0x20], R7 ;  /* 0x00002007ff007988 */ /* 0x0003e4000800083a */
.L_x_19:
[----:B------:R-:W-:Y:S05]  /*08b0*/  BSYNC B1 ;  /* 0x0000000000017941 */ /* 0x000fea0003800000 */
.L_x_18:
[----:B------:R-:W-:Y:S04]  /*08c0*/  BSSY B1, `(.L_x_20) ;  /* 0x000000e000017945 */ /* 0x000fe80003800000 */
[----:B------:R-:W-:Y:S05]  /*08d0*/  @P2 BRA `(.L_x_21) ;  /* 0x0000000000302947 */ /* 0x000fea0003800000 */
[----:B----4-:R-:W4:Y:S01]  /*08e0*/  LDS R4, [UR58+0x34] ;  /* 0x0000343aff047984 */ /* 0x010f220008000800 */
[----:B--2---:R-:W2:Y:S03]  /*08f0*/  LDC.64 R10, c[0x0][0x240] ;  /* 0x00009000ff0a7b82 */ /* 0x004ea60000000a00 */
[----:B-1-3--:R-:W1:Y:S01]  /*0900*/  LDS R2, [UR58+0x1c] ;  /* 0x00001c3aff027984 */ /* 0x00ae620008000800 */
[C---:B--2---:R-:W-:Y:S01]  /*0910*/  SHF.L.U64.HI R8, R10.reuse, 0x1, R11 ;  /* 0x000000010a087819 */ /* 0x044fe2000001020b */
[----:B------:R-:W-:-:S03]  /*0920*/  IMAD.SHL.U32 R5, R10, 0x2, RZ ;  /* 0x000000020a057824 */ /* 0x000fc600078e00ff */
[--C-:B------:R-:W-:Y:S02]  /*0930*/  SHF.R.U32.HI R9, RZ, 0x4, R8.reuse ;  /* 0x00000004ff097819 */ /* 0x100fe40000011608 */
[----:B------:R-:W-:-:S05]  /*0940*/  SHF.R.U64 R5, R5, 0x4, R8 ;  /* 0x0000000405057819 */ /* 0x000fca0000001208 */
[----:B------:R2:W-:Y:S01]  /*0950*/  STS [UR58+0xc], R5 ;  /* 0x00000c05ff007988 */ /* 0x0005e2000800083a */
[----:B----4-:R-:W-:Y:S02]  /*0960*/  LOP3.LUT R4, R4, 0x7, RZ, 0xb8, !PT ;  /* 0x0000000704047812 */ /* 0x010fe400078eb8ff */
[----:B-1----:R-:W-:-:S03]  /*0970*/  LOP3.LUT R2, R2, 0xf, R9, 0xb8, !PT ;  /* 0x0000000f02027812 */ /* 0x002fc600078eb809 */
[----:B------:R2:W-:Y:S04]  /*0980*/  STS [UR58+0x34], R4 ;  /* 0x00003404ff007988 */ /* 0x0005e8000800083a */
[----:B------:R2:W-:Y:S02]  /*0990*/  STS [UR58+0x1c], R2 ;  /* 0x00001c02ff007988 */ /* 0x0005e4000800083a */
.L_x_21:
[----:B------:R-:W-:Y:S05]  /*09a0*/  BSYNC B1 ;  /* 0x0000000000017941 */ /* 0x000fea0003800000 */
.L_x_20:
[----:B------:R-:W-:Y:S04]  /*09b0*/  BSSY B2, `(.L_x_22) ;  /* 0x000001a000027945 */ /* 0x000fe80003800000 */
[----:B------:R-:W-:Y:S04]  /*09c0*/  BSSY B1, `(.L_x_23) ;  /* 0x0000015000017945 */ /* 0x000fe80003800000 */
[----:B------:R-:W-:Y:S05]  /*09d0*/  @P2 BRA `(.L_x_24) ;  /* 0x0000000000202947 */ /* 0x000fea0003800000 */
[----:B-1234-:R-:W1:Y:S02]  /*09e0*/  LDS R2, [UR58+0x34] ;  /* 0x0000343aff027984 */ /* 0x01ee640008000800 */
[----:B-1----:R-:W-:-:S05]  /*09f0*/  LOP3.LUT R2, R2, 0x38, RZ, 0xb8, !PT ;  /* 0x0000003802027812 */ /* 0x002fca00078eb8ff */
[----:B------:R1:W-:Y:S01]  /*0a00*/  STS [UR58+0x34], R2 ;  /* 0x00003402ff007988 */ /* 0x0003e2000800083a */
[----:B------:R-:W-:Y:S05]  /*0a10*/  @P2 BRA `(.L_x_25) ;  /* 0x0000000000202947 */ /* 0x000fea0003800000 */
[----:B-1----:R-:W1:Y:S01]  /*0a20*/  LDS R2, [UR58+0x8] ;  /* 0x0000083aff027984 */ /* 0x002e620008000800 */
[----:B------:R-:W-:-:S05]  /*0a30*/  IMAD.MOV.U32 R5, RZ, RZ, 0x780 ;  /* 0x00000780ff057424 */ /* 0x000fca00078e00ff */
[----:B-1----:R-:W-:-:S05]  /*0a40*/  LOP3.LUT R2, R2, 0x500, R5, 0xd8, !PT ;  /* 0x0000050002027812 */ /* 0x002fca00078ed805 */
[----:B------:R1:W-:Y:S02]  /*0a50*/  STS [UR58+0x8], R2 ;  /* 0x00000802ff007988 */ /* 0x0003e4000800083a */
.L_x_24:
[----:B------:R-:W-:Y:S05]  /*0a60*/  @P2 BRA `(.L_x_26) ;  /* 0x0000000000282947 */ /* 0x000fea0003800000 */
[----:B-1234-:R-:W1:Y:S02]  /*0a70*/  LDS R2, [UR58+0x8] ;  /* 0x0000083aff027984 */ /* 0x01ee640008000800 */
[----:B-1----:R-:W-:-:S05]  /*0a80*/  LOP3.LUT R2, R2, 0x1800, RZ, 0xb8, !PT ;  /* 0x0000180002027812 */ /* 0x002fca00078eb8ff */
[----:B------:R2:W-:Y:S02]  /*0a90*/  STS [UR58+0x8], R2 ;  /* 0x00000802ff007988 */ /* 0x0005e4000800083a */
.L_x_25:
[----:B------:R-:W-:Y:S05]  /*0aa0*/  @P2 BREAK B1 ;  /* 0x0000000000012942 */ /* 0x000fea0003800000 */
[----:B------:R-:W-:Y:S05]  /*0ab0*/  @P2 BRA `(.L_x_27) ;  /* 0x0000000000242947 */ /* 0x000fea0003800000 */
[----:B-12---:R-:W1:Y:S01]  /*0ac0*/  LDS R2, [UR58+0x8] ;  /* 0x0000083aff027984 */ /* 0x006e620008000800 */
[----:B------:R-:W-:-:S05]  /*0ad0*/  IMAD.MOV.U32 R5, RZ, RZ, 0x6000 ;  /* 0x00006000ff057424 */ /* 0x000fca00078e00ff */
[----:B-1----:R-:W-:-:S04]  /*0ae0*/  LOP3.LUT R2, R2, 0x6000, R5, 0xd8, !PT ;  /* 0x0000600002027812 */ /* 0x002fc800078ed805 */
[----:B------:R-:W-:-:S05]  /*0af0*/  LOP3.LUT R2, R2, 0x400000, RZ, 0xb8, !PT ;  /* 0x0040000002027812 */ /* 0x000fca00078eb8ff */
[----:B------:R1:W-:Y:S02]  /*0b00*/  STS [UR58+0x8], R2 ;  /* 0x00000802ff007988 */ /* 0x0003e4000800083a */
.L_x_26:
[----:B------:R-:W-:Y:S05]  /*0b10*/  BSYNC B1 ;  /* 0x0000000000017941 */ /* 0x000fea0003800000 */
.L_x_23:
[----:B-1234-:R-:W1:Y:S02]  /*0b20*/  @!P2 LDS R2, [UR58+0x8] ;  /* 0x0000083aff02a984 */ /* 0x01ee640008000800 */
[----:B-1----:R-:W-:-:S05]  /*0b30*/  @!P2 LOP3.LUT R2, R2, 0x8000, RZ, 0xb8, !PT ;  /* 0x000080000202a812 */ /* 0x002fca00078eb8ff */
[----:B------:R3:W-:Y:S02]  /*0b40*/  @!P2 STS [UR58+0x8], R2 ;  /* 0x00000802ff00a988 */ /* 0x0007e4000800083a */
.L_x_27:
[----:B------:R-:W-:Y:S05]  /*0b50*/  BSYNC B2 ;  /* 0x0000000000027941 */ /* 0x000fea0003800000 */
.L_x_22:
[----:B------:R-:W-:Y:S05]  /*0b60*/  WARPSYNC.ALL ;  /* 0x0000000000007948 */ /* 0x000fea0003800000 */
[----:B------:R-:W-:-:S04]  /*0b70*/  UIADD3 UR7, UR8, 0x80, URZ ;  /* 0x0000008008077890 */ /* 0x000fc8000fffe03f */
[----:B------:R-:W-:-:S04]  /*0b80*/  UIADD3 UR6, UP0, UR7, UR52, URZ ;  /* 0x0000003407067290 */ /* 0x000fc8000ff1e03f */
[----:B------:R-:W-:Y:S01]  /*0b90*/  ULEA.HI.X.SX32 UR7, UR7, UR53, 0x1, UP0 ;  /* 0x0000003507077291 */ /* 0x000fe200080f0e3f */
[----:B------:R-:W-:Y:S11]  /*0ba0*/  @P0 BRA `(.L_x_28) ;  /* 0x0000000000280947 */ /* 0x000ff60003800000 */
        /* <DEDUP_REMOVED lines=10> */
.L_x_28:
[----:B------:R-:W-:Y:S05]  /*0c50*/  @P0 BRA `(.L_x_29) ;  /* 0x00000000000c0947 */ /* 0x000fea0003800000 */
[----:B------:R0:W-:Y:S01]  /*0c60*/  UTMACMDFLUSH ;  /* 0x00000000000079b7 */ /* 0x0001e20000000000 */
[----:B------:R-:W-:Y:S05]  /*0c70*/  @P0 BRA `(.L_x_29) ;  /* 0x0000000000040947 */ /* 0x000fea0003800000 */
[----:B------:R-:W-:-:S04]  /*0c80*/  DEPBAR.LE SB0, 0x0 ;  /* 0x000080000000791a */ /* 0x000fc80000000000 */
.L_x_29:
        /* <DEDUP_REMOVED lines=8> */
[----:B----4-:R-:W2:Y:S01]  /*0d10*/  LDC.64 R8, c[0x0][0x220] ;  /* 0x00008800ff087b82 */ /* 0x010ea20000000a00 */
[----:B------:R-:W-:Y:S02]  /*0d20*/  IMAD.MOV.U32 R5, RZ, RZ, 0x70 ;  /* 0x00000070ff057424 */ /* 0x000fe400078e00ff */
[----:B--2---:R2:W-:Y:S03]  /*0d30*/  STS.64 [UR58], R8 ;  /* 0x00000008ff007988 */ /* 0x0045e60008000a3a */
[----:B-1----:R-:W-:-:S05]  /*0d40*/  LOP3.LUT R2, R2, 0x10, R5, 0xd8, !PT ;  /* 0x0000001002027812 */ /* 0x002fca00078ed805 */
[----:B------:R2:W-:Y:S02]  /*0d50*/  STS [UR58+0x8], R2 ;  /* 0x00000802ff007988 */ /* 0x0005e4000800083a */
.L_x_31:
[----:B----4-:R-:W-:Y:S05]  /*0d60*/  BSYNC B2 ;  /* 0x0000000000027941 */ /* 0x010fea0003800000 */
.L_x_30:
[----:B------:R-:W-:Y:S04]  /*0d70*/  BSSY B3, `(.L_x_32) ;  /* 0x0000011000037945 */ /* 0x000fe80003800000 */
[----:B------:R-:W-:Y:S04]  /*0d80*/  BSSY B2, `(.L_x_33) ;  /* 0x000000e000027945 */ /* 0x000fe80003800000 */
[----:B------:R-:W-:Y:S05]  /*0d90*/  @P2 BRA `(.L_x_34) ;  /* 0x0000000000242947 */ /* 0x000fea0003800000 */
[----:B-123--:R-:W1:Y:S01]  /*0da0*/  LDS R2, [UR58+0x34] ;  /* 0x0000343aff027984 */ /* 0x00ee620008000800 */
[----:B------:R-:W-:-:S05]  /*0db0*/  IMAD.MOV.U32 R5, RZ, RZ, 0x3f000000 ;  /* 0x3f000000ff057424 */ /* 0x000fca00078e00ff */
[----:B-1----:R-:W-:-:S05]  /*0dc0*/  LOP3.LUT R2, R2, 0xff000000, R5, 0xb8, !PT ;  /* 0xff00000002027812 */ /* 0x002fca00078eb805 */
[----:B------:R1:W-:Y:S01]  /*0dd0*/  STS [UR58+0x34], R2 ;  /* 0x00003402ff007988 */ /* 0x0003e2000800083a */
[----:B------:R-:W-:Y:S05]  /*0de0*/  @P2 BRA `(.L_x_35) ;  /* 0x00000000001c2947 */ /* 0x000fea0003800000 */
[----:B-1----:R-:W1:Y:S01]  /*0df0*/  LDS R2, [UR58+0x38] ;  /* 0x0000383aff027984 */ /* 0x002e620008000800 */
[----:B------:R-:W-:-:S05]  /*0e00*/  IMAD.MOV.U32 R5, RZ, RZ, 0xff ;  /* 0x000000ffff057424 */ /* 0x000fca00078e00ff */
[----:B-1----:R-:W-:-:S05]  /*0e10*/  LOP3.LUT R2, R2, 0xff, R5, 0xb8, !PT ;  /* 0x000000ff02027812 */ /* 0x002fca00078eb805 */
[----:B------:R4:W-:Y:S02]  /*0e20*/  STS [UR58+0x38], R2 ;  /* 0x00003802ff007988 */ /* 0x0009e4000800083a */
.L_x_34:
[----:B------:R-:W-:Y:S05]  /*0e30*/  @P2 BREAK B2 ;  /* 0x0000000000022942 */ /* 0x000fea0003800000 */
[----:B------:R-:W-:Y:S05]  /*0e40*/  @P2 BRA `(.L_x_36) ;  /* 0x00000000000c2947 */ /* 0x000fea0003800000 */
[----:B------:R1:W-:Y:S02]  /*0e50*/  STS [UR58+0x20], R7 ;  /* 0x00002007ff007988 */ /* 0x0003e4000800083a */
.L_x_35:
[----:B------:R-:W-:Y:S05]  /*0e60*/  BSYNC B2 ;  /* 0x0000000000027941 */ /* 0x000fea0003800000 */
.L_x_33:
[----:B------:R1:W-:Y:S02]  /*0e70*/  @!P2 STS [UR58+0x24], R6 ;  /* 0x00002406ff00a988 */ /* 0x0003e4000800083a */
.L_x_36:
[----:B------:R-:W-:Y:S05]  /*0e80*/  BSYNC B3 ;  /* 0x0000000000037941 */ /* 0x000fea0003800000 */
.L_x_32:
[----:B------:R-:W-:Y:S05]  /*0e90*/  WARPSYNC.ALL ;  /* 0x0000000000007948 */ /* 0x000fea0003800000 */
[----:B------:R-:W-:Y:S04]  /*0ea0*/  BSSY B3, `(.L_x_37) ;  /* 0x000000e000037945 */ /* 0x000fe80003800000 */
[----:B------:R-:W-:Y:S05]  /*0eb0*/  @P2 BRA `(.L_x_38) ;  /* 0x0000000000302947 */ /* 0x000fea0003800000 */
[----:B------:R-:W5:Y:S01]  /*0ec0*/  LDS R4, [UR58+0x34] ;  /* 0x0000343aff047984 */ /* 0x000f620008000800 */
[----:B--2---:R-:W2:Y:S03]  /*0ed0*/  LDC.64 R8, c[0x0][0x248] ;  /* 0x00009200ff087b82 */ /* 0x004ea60000000a00 */
[----:B-1-34-:R-:W1:Y:S01]  /*0ee0*/  LDS R2, [UR58+0x1c] ;  /* 0x00001c3aff027984 */ /* 0x01ae620008000800 */
[C---:B--2---:R-:W-:Y:S01]  /*0ef0*/  SHF.L.U64.HI R6, R8.reuse, 0x1, R9 ;  /* 0x0000000108067819 */ /* 0x044fe20000010209 */
[----:B------:R-:W-:-:S03]  /*0f00*/  IMAD.SHL.U32 R5, R8, 0x2, RZ ;  /* 0x0000000208057824 */ /* 0x000fc600078e00ff */
[--C-:B------:R-:W-:Y:S02]  /*0f10*/  SHF.R.U32.HI R7, RZ, 0x4, R6.reuse ;  /* 0x00000004ff077819 */ /* 0x100fe40000011606 */
[----:B------:R-:W-:-:S05]  /*0f20*/  SHF.R.U64 R5, R5, 0x4, R6 ;  /* 0x0000000405057819 */ /* 0x000fca0000001206 */
[----:B------:R2:W-:Y:S01]  /*0f30*/  STS [UR58+0xc], R5 ;  /* 0x00000c05ff007988 */ /* 0x0005e2000800083a */
[----:B-----5:R-:W-:Y:S02]  /*0f40*/  LOP3.LUT R4, R4, 0x7, RZ, 0xb8, !PT ;  /* 0x0000000704047812 */ /* 0x020fe400078eb8ff */
[----:B-1----:R-:W-:-:S03]  /*0f50*/  LOP3.LUT R2, R2, 0xf, R7, 0xb8, !PT ;  /* 0x0000000f02027812 */ /* 0x002fc600078eb807 */
[----:B------:R2:W-:Y:S04]  /*0f60*/  STS [UR58+0x34], R4 ;  /* 0x00003404ff007988 */ /* 0x0005e8000800083a */
[----:B------:R2:W-:Y:S02]  /*0f70*/  STS [UR58+0x1c], R2 ;  /* 0x00001c02ff007988 */ /* 0x0005e4000800083a */
.L_x_38:
[----:B------:R-:W-:Y:S05]  /*0f80*/  BSYNC B3 ;  /* 0x0000000000037941 */ /* 0x000fea0003800000 */
.L_x_37:
        /* <DEDUP_REMOVED lines=11> */
.L_x_41:
[----:B------:R-:W-:Y:S05]  /*1040*/  @P2 BRA `(.L_x_43) ;  /* 0x0000000000282947 */ /* 0x000fea0003800000 */
[----:B-1234-:R-:W1:Y:S02]  /*1050*/  LDS R2, [UR58+0x8] ;  /* 0x0000083aff027984 */ /* 0x01ee640008000800 */
[----:B-1----:R-:W-:-:S05]  /*1060*/  LOP3.LUT R2, R2, 0x1800, RZ, 0xb8, !PT ;  /* 0x0000180002027812 */ /* 0x002fca00078eb8ff */
[----:B------:R2:W-:Y:S02]  /*1070*/  STS [UR58+0x8], R2 ;  /* 0x00000802ff007988 */ /* 0x0005e4000800083a */
.L_x_42:
[----:B------:R-:W-:Y:S05]  /*1080*/  @P2 BREAK B4 ;  /* 0x0000000000042942 */ /* 0x000fea0003800000 */
[----:B------:R-:W-:Y:S05]  /*1090*/  @P2 BRA `(.L_x_44) ;  /* 0x0000000000242947 */ /* 0x000fea0003800000 */
[----:B-12---:R-:W1:Y:S01]  /*10a0*/  LDS R2, [UR58+0x8] ;  /* 0x0000083aff027984 */ /* 0x006e620008000800 */
[----:B------:R-:W-:-:S05]  /*10b0*/  IMAD.MOV.U32 R5, RZ, RZ, 0x6000 ;  /* 0x00006000ff057424 */ /* 0x000fca00078e00ff */
[----:B-1----:R-:W-:-:S04]  /*10c0*/  LOP3.LUT R2, R2, 0x6000, R5, 0xd8, !PT ;  /* 0x0000600002027812 */ /* 0x002fc800078ed805 */
[----:B------:R-:W-:-:S05]  /*10d0*/  LOP3.LUT R2, R2, 0x400000, RZ, 0xb8, !PT ;  /* 0x0040000002027812 */ /* 0x000fca00078eb8ff */
[----:B------:R1:W-:Y:S02]  /*10e0*/  STS [UR58+0x8], R2 ;  /* 0x00000802ff007988 */ /* 0x0003e4000800083a */
.L_x_43:
[----:B------:R-:W-:Y:S05]  /*10f0*/  BSYNC B4 ;  /* 0x0000000000047941 */ /* 0x000fea0003800000 */
.L_x_40:
[----:B-1234-:R-:W1:Y:S02]  /*1100*/  @!P2 LDS R2, [UR58+0x8] ;  /* 0x0000083aff02a984 */ /* 0x01ee640008000800 */
[----:B-1----:R-:W-:-:S05]  /*1110*/  @!P2 LOP3.LUT R2, R2, 0x8000, RZ, 0xb8, !PT ;  /* 0x000080000202a812 */ /* 0x002fca00078eb8ff */
[----:B------:R3:W-:Y:S02]  /*1120*/  @!P2 STS [UR58+0x8], R2 ;  /* 0x00000802ff00a988 */ /* 0x0007e4000800083a */
.L_x_44:
[----:B------:R-:W-:Y:S05]  /*1130*/  BSYNC B3 ;  /* 0x0000000000037941 */ /* 0x000fea0003800000 */
.L_x_39:
[----:B------:R-:W-:Y:S05]  /*1140*/  WARPSYNC.ALL ;  /* 0x0000000000007948 */ /* 0x000fea0003800000 */
[----:B------:R4:W-:Y:S01]  /*1150*/  STL [R1], RZ ;  /* 0x000000ff01007387 */ /* 0x0009e20000100800 */
[----:B------:R-:W-:Y:S01]  /*1160*/  UIADD3 UR8, UR8, 0x100, URZ ;  /* 0x0000010008087890 */ /* 0x000fe2000fffe03f */
[----:B------:R-:W-:Y:S02]  /*1170*/  ISETP.GE.AND P1, PT, R13, 0x1, PT ;  /* 0x000000010d00780c */ /* 0x000fe40003f26270 */
[----:B------:R-:W-:Y:S01]  /*1180*/  SHF.R.U32.HI R6, RZ, 0x5, R20 ;  /* 0x00000005ff067819 */ /* 0x000fe20000011614 */
[----:B------:R-:W-:-:S04]  /*1190*/  UIADD3 UR52, UP0, UR8, UR52, URZ ;  /* 0x0000003408347290 */ /* 0x000fc8000ff1e03f */
[----:B------:R-:W-:Y:S01]  /*11a0*/  ULEA.HI.X.SX32 UR53, UR8, UR53, 0x1, UP0 ;  /* 0x0000003508357291 */ /* 0x000fe200080f0e3f */
[----:B----4-:R-:W-:Y:S11]  /*11b0*/  @P0 BRA `(.L_x_45) ;  /* 0x0000000000280947 */ /* 0x010ff60003800000 */
        /* <DEDUP_REMOVED lines=10> */
.L_x_45:
[----:B------:R-:W-:Y:S05]  /*1260*/  @P0 BRA `(.L_x_46) ;  /* 0x00000000000c0947 */ /* 0x000fea0003800000 */
[----:B------:R0:W-:Y:S01]  /*1270*/  UTMACMDFLUSH ;  /* 0x00000000000079b7 */ /* 0x0001e20000000000 */
[----:B------:R-:W-:Y:S05]  /*1280*/  @P0 BRA `(.L_x_46) ;  /* 0x0000000000040947 */ /* 0x000fea0003800000 */
[----:B------:R-:W-:-:S04]  /*1290*/  DEPBAR.LE SB0, 0x0 ;  /* 0x000080000000791a */ /* 0x000fc80000000000 */
.L_x_46:
[----:B------:R1:W-:Y:S01]  /*12a0*/  STL [R1+0x4], RZ ;  /* 0x000004ff01007387 */ /* 0x0003e20000100800 */
[----:B------:R-:W-:Y:S05]  /*12b0*/  WARPSYNC.ALL ;  /* 0x0000000000007948 */ /* 0x000fea0003800000 */
[----:B------:R1:W-:Y:S01]  /*12c0*/  STL [R1+0x8], RZ ;  /* 0x000008ff01007387 */ /* 0x0003e20000100800 */
[----:B-----5:R-:W-:Y:S01]  /*12d0*/  VOTEU.ALL UP0, P2 ;  /* 0x00000000003f7886 */ /* 0x020fe20001000000 */
[----:B------:R-:W-:Y:S01]  /*12e0*/  UMOV UR8, 0x1 ;  /* 0x0000000100087882 */ /* 0x000fe20000000000 */
[----:B------:R-:W-:Y:S01]  /*12f0*/  R2UR UR56, R6 ;  /* 0x00000000063872ca */ /* 0x000fe200000e0000 */
[----:B------:R1:W-:Y:S01]  /*1300*/  STL [R1+0xc], RZ ;  /* 0x00000cff01007387 */ /* 0x0003e20000100800 */
[----:B------:R-:W-:Y:S01]  /*1310*/  USHF.L.U32 UR57, UR54, 0x8, URZ ;  /* 0x0000000836397899 */ /* 0x000fe2000800063f */
[----:B------:R-:W-:Y:S01]  /*1320*/  CS2R R24, SRZ ;  /* 0x0000000000187805 */ /* 0x000fe2000001ff00 */
[----:B------:R-:W-:-:S04]  /*1330*/  @!UP0 UIADD3 UR8, -UR8, 0x100000, URZ ;  /* 0x0010000008088890 */ /* 0x000fc8000fffe13f */
[----:B------:R-:W-:Y:S02]  /*1340*/  @!UP0 USHF.L.U32 UR9, UR8, 0xb, URZ ;  /* 0x0000000b08098899 */ /* 0x000fe4000800063f */
[----:B------:R-:W-:Y:S01]  /*1350*/  @!UP0 USHF.L.U32 UR8, UR8, 0x1, URZ ;  /* 0x0000000108088899 */ /* 0x000fe2000800063f */
[----:B------:R1:W-:Y:S01]  /*1360*/  STL [R1+0x10], RZ ;  /* 0x000010ff01007387 */ /* 0x0003e20000100800 */
[----:B------:R-:W-:Y:S01]  /*1370*/  VOTEU.ALL UP0, P2 ;  /* 0x00000000003f7886 */ /* 0x000fe20001000000 */
[----:B------:R-:W-:Y:S01]  /*1380*/  USHF.L.U32 UR11, UR55, 0x8, URZ ;  /* 0x00000008370b7899 */ /* 0x000fe2000800063f */
[----:B------:R-:W-:Y:S01]  /*1390*/  CS2R R26, SRZ ;  /* 0x00000000001a7805 */ /* 0x000fe2000001ff00 */
[----:B------:R1:W-:Y:S01]  /*13a0*/  STL [R1+0x14], RZ ;  /* 0x000014ff01007387 */ /* 0x0003e20000100800 */
[----:B------:R-:W-:Y:S02]  /*13b0*/  CS2R R28, SRZ ;  /* 0x00000000001c7805 */ /* 0x000fe4000001ff00 */
[----:B------:R-:W-:-:S02]  /*13c0*/  CS2R R30, SRZ ;  /* 0x00000000001e7805 */ /* 0x000fc4000001ff00 */
[----:B------:R-:W-:Y:S01]  /*13d0*/  CS2R R32, SRZ ;  /* 0x0000000000207805 */ /* 0x000fe2000001ff00 */
[----:B------:R1:W-:Y:S01]  /*13e0*/  STL [R1+0x18], RZ ;  /* 0x000018ff01007387 */ /* 0x0003e20000100800 */
[----:B------:R-:W-:Y:S02]  /*13f0*/  CS2R R34, SRZ ;  /* 0x0000000000227805 */ /* 0x000fe4000001ff00 */
[----:B------:R-:W-:Y:S02]  /*1400*/  CS2R R36, SRZ ;  /* 0x0000000000247805 */ /* 0x000fe4000001ff00 */
        /* <DEDUP_REMOVED lines=75> */
[----:B------:R-:W-:Y:S01]  /*18c0*/  CS2R R150, SRZ ;  /* 0x0000000000967805 */ /* 0x000fe2000001ff00 */
[----:B------:R1:W-:Y:S04]  /*18d0*/  STL [R1+0x68], RZ ;  /* 0x000068ff01007387 */ /* 0x0003e80000100800 */
        /* <DEDUP_REMOVED lines=93> */
[----:B------:R1:W-:Y:S01]  /*1eb0*/  STL [R1+0x1e0], RZ ;  /* 0x0001e0ff01007387 */ /* 0x0003e20000100800 */
[----:B------:R-:W-:Y:S06]  /*1ec0*/  BAR.SYNC.DEFER_BLOCKING 0x0 ;  /* 0x0000000000007b1d */ /* 0x000fec0000010000 */
[----:B------:R1:W-:Y:S04]  /*1ed0*/  STL [R1+0x1e4], RZ ;  /* 0x0001e4ff01007387 */ /* 0x0003e80000100800 */
[----:B------:R1:W-:Y:S04]  /*1ee0*/  STL [R1+0x1e8], RZ ;  /* 0x0001e8ff01007387 */ /* 0x0003e80000100800 */
[----:B------:R1:W-:Y:S04]  /*1ef0*/  STL [R1+0x1ec], RZ ;  /* 0x0001ecff01007387 */ /* 0x0003e80000100800 */
[----:B------:R1:W-:Y:S04]  /*1f00*/  STL [R1+0x1f0], RZ ;  /* 0x0001f0ff01007387 */ /* 0x0003e80000100800 */
[----:B------:R1:W-:Y:S04]  /*1f10*/  STL [R1+0x1f4], RZ ;  /* 0x0001f4ff01007387 */ /* 0x0003e80000100800 */
[----:B------:R-:W2:Y:S02]  /*1f20*/  FENCE.VIEW.ASYNC.S ;  /* 0x00000000000073c6 */ /* 0x000ea40000000000 */
[----:B--2---:R1:W2:Y:S02]  /*1f30*/  @!UP0 SYNCS.EXCH.64 URZ, [UR58+0x20000], UR8 ;  /* 0x020000083a3f85b2 */ /* 0x0042a40008000100 */
[----:B------:R1:W-:Y:S04]  /*1f40*/  STL [R1+0x1f8], RZ ;  /* 0x0001f8ff01007387 */ /* 0x0003e80000100800 */
[----:B------:R1:W-:Y:S01]  /*1f50*/  STL [R1+0x1fc], RZ ;  /* 0x0001fcff01007387 */ /* 0x0003e20000100800 */
[----:B------:R-:W-:Y:S05]  /*1f60*/  @!P1 BRA `(.L_x_47) ;  /* 0x0000001c00a09947 */ /* 0x000fea0003800000 */
[----:B------:R2:W-:Y:S01]  /*1f70*/  STL [R1], RZ ;  /* 0x000000ff01007387 */ /* 0x0005e20000100800 */
[----:B-1----:R-:W-:Y:S01]  /*1f80*/  UIADD3 UR9, UR58, 0x10000, URZ ;  /* 0x000100003a097890 */ /* 0x002fe2000fffe03f */
[----:B------:R-:W-:Y:S01]  /*1f90*/  CS2R R24, SRZ ;  /* 0x0000000000187805 */ /* 0x000fe2000001ff00 */
[----:B------:R-:W-:Y:S01]  /*1fa0*/  UMOV UR8, URZ ;  /* 0x0000003f00087c82 */ /* 0x000fe20008000000 */
[----:B------:R1:W-:Y:S01]  /*1fb0*/  STL [R1+0x4], RZ ;  /* 0x000004ff01007387 */ /* 0x0003e20000100800 */
[----:B------:R-:W-:Y:S01]  /*1fc0*/  USHF.R.U32.HI UR9, URZ, 0x4, UR9 ;  /* 0x000000043f097899 */ /* 0x000fe20008011609 */
[----:B------:R-:W-:Y:S02]  /*1fd0*/  CS2R R26, SRZ ;  /* 0x00000000001a7805 */ /* 0x000fe4000001ff00 */
[----:B------:R-:W-:Y:S01]  /*1fe0*/  CS2R R28, SRZ ;  /* 0x00000000001c7805 */ /* 0x000fe2000001ff00 */
[----:B------:R1:W-:Y:S01]  /*1ff0*/  STL [R1+0x8], RZ ;  /* 0x000008ff01007387 */ /* 0x0003e20000100800 */
[----:B------:R-:W-:Y:S01]  /*2000*/  USGXT.U32 UR9, UR9, 0xe ;  /* 0x0000000e0909789a */ /* 0x000fe20008000000 */
[----:B------:R-:W-:-:S02]  /*2010*/  CS2R R30, SRZ ;  /* 0x00000000001e7805 */ /* 0x000fc4000001ff00 */
[----:B------:R-:W-:Y:S01]  /*2020*/  CS2R R32, SRZ ;  /* 0x0000000000207805 */ /* 0x000fe2000001ff00 */
[----:B------:R1:W-:Y:S01]  /*2030*/  STL [R1+0xc], RZ ;  /* 0x00000cff01007387 */ /* 0x0003e20000100800 */
[----:B------:R-:W-:Y:S01]  /*2040*/  UIADD3 UR22, UP0, UR9, 0x4000080, URZ ;  /* 0x0400008009167890 */ /* 0x000fe2000ff1e03f */
[----:B------:R-:W-:Y:S02]  /*2050*/  CS2R R34, SRZ ;  /* 0x0000000000227805 */ /* 0x000fe4000001ff00 */
[----:B------:R-:W-:Y:S01]  /*2060*/  CS2R R36, SRZ ;  /* 0x0000000000247805 */ /* 0x000fe2000001ff00 */
[----:B------:R1:W-:Y:S01]  /*2070*/  STL [R1+0x10], RZ ;  /* 0x000010ff01007387 */ /* 0x0003e20000100800 */
[----:B------:R-:W-:Y:S01]  /*2080*/  UIADD3.X UR23, UR8, 0x40000040, URZ, UP0, !UPT ;  /* 0x4000004008177890 */ /* 0x000fe200087fe43f */
[----:B------:R-:W-:Y:S02]  /*2090*/  CS2R R38, SRZ ;  /* 0x0000000000267805 */ /* 0x000fe4000001ff00 */
[----:B------:R-:W-:Y:S01]  /*20a0*/  CS2R R40, SRZ ;  /* 0x0000000000287805 */ /* 0x000fe2000001ff00 */
[----:B------:R1:W-:Y:S01]  /*20b0*/  STL [R1+0x14], RZ ;  /* 0x000014ff01007387 */ /* 0x0003e20000100800 */
[----:B------:R-:W-:-:S02]  /*20c0*/  CS2R R42, SRZ ;  /* 0x00000000002a7805 */ /* 0x000fc4000001ff00 */
[----:B------:R-:W-:Y:S02]  /*20d0*/  CS2R R44, SRZ ;  /* 0x00000000002c7805 */ /* 0x000fe4000001ff00 */
[----:B------:R-:W-:Y:S01]  /*20e0*/  CS2R R46, SRZ ;  /* 0x00000000002e7805 */ /* 0x000fe2000001ff00 */
[----:B------:R1:W-:Y:S01]  /*20f0*/  STL [R1+0x18], RZ ;  /* 0x000018ff01007387 */ /* 0x0003e20000100800 */
[----:B------:R-:W-:Y:S02]  /*2100*/  CS2R R48, SRZ ;  /* 0x0000000000307805 */ /* 0x000fe4000001ff00 */
        /* <DEDUP_REMOVED lines=67> */
[----:B------:R-:W-:Y:S01]  /*2540*/  CS2R R150, SRZ ;  /* 0x0000000000967805 */ /* 0x000fe2000001ff00 */
[----:B------:R-:W-:-:S02]  /*2550*/  ULOP3.LUT UR18, UR9, 0x4000000, URZ, 0xfc, !UPT ;  /* 0x0400000009127892 */ /* 0x000fc4000f8efc3f */
[----:B------:R1:W-:Y:S01]  /*2560*/  STL [R1+0x60], RZ ;  /* 0x000060ff01007387 */ /* 0x0003e20000100800 */
[----:B------:R-:W-:Y:S02]  /*2570*/  UIADD3.64 UR26, UR22, 0x80, URZ ;  /* 0x00000080161a7897 */ /* 0x000fe4000fffe03f */
[----:B------:R-:W-:Y:S01]  /*2580*/  UIADD3.64 UR30, UR22, 0x100, URZ ;  /* 0x00000100161e7897 */ /* 0x000fe2000fffe03f */
[----:B------:R1:W-:Y:S01]  /*2590*/  STL [R1+0x64], RZ ;  /* 0x000064ff01007387 */ /* 0x0003e20000100800 */
[----:B------:R-:W-:Y:S02]  /*25a0*/  UIADD3.64 UR34, UR22, 0x180, URZ ;  /* 0x0000018016227897 */ /* 0x000fe4000fffe03f */
[----:B------:R-:W-:Y:S01]  /*25b0*/  UIADD3.64 UR38, UR22, 0x200, URZ ;  /* 0x0000020016267897 */ /* 0x000fe2000fffe03f */
[----:B------:R1:W-:Y:S01]  /*25c0*/  STL [R1+0x68], RZ ;  /* 0x000068ff01007387 */ /* 0x0003e20000100800 */
[----:B------:R-:W-:Y:S02]  /*25d0*/  UIADD3.64 UR42, UR22, 0x280, URZ ;  /* 0x00000280162a7897 */ /* 0x000fe4000fffe03f */
[----:B------:R-:W-:Y:S01]  /*25e0*/  UIADD3.64 UR46, UR22, 0x300, URZ ;  /* 0x00000300162e7897 */ /* 0x000fe2000fffe03f */
[----:B------:R1:W-:Y:S01]  /*25f0*/  STL [R1+0x6c], RZ ;  /* 0x00006cff01007387 */ /* 0x0003e20000100800 */
[----:B------:R-:W-:Y:S01]  /*2600*/  UMOV UR15, URZ ;  /* 0x0000003f000f7c82 */ /* 0x000fe20008000000 */
[----:B------:R-:W-:-:S02]  /*2610*/  UMOV UR19, 0x40000040 ;  /* 0x4000004000137882 */ /* 0x000fc40000000000 */
        /* <DEDUP_REMOVED lines=99> */
[----:B--2---:R1:W-:Y:S02]  /*2c50*/  STL [R1+0x1fc], RZ ;  /* 0x0001fcff01007387 */ /* 0x0043e40000100800 */
.L_x_49:
[----:B------:R-:W-:Y:S01]  /*2c60*/  BAR.SYNC.DEFER_BLOCKING 0x0 ;  /* 0x0000000000007b1d */ /* 0x000fe20000010000 */
[----:B---3--:R-:W-:Y:S01]  /*2c70*/  @!P2 IMAD.MOV.U32 R2, RZ, RZ, 0x20000 ;  /* 0x00020000ff02a424 */ /* 0x008fe200078e00ff */
[----:B------:R-:W-:Y:S01]  /*2c80*/  ELECT P0, URZ, PT ;  /* 0x00000000003f782f */ /* 0x000fe20003800000 */
[----:B------:R-:W-:-:S03]  /*2c90*/  ULOP3.LUT UR10, UR56, 0x1, URZ, 0xc0, !UPT ;  /* 0x00000001380a7892 */ /* 0x000fc6000f8ec03f */
[C---:B------:R-:W-:Y:S02]  /*2ca0*/  ISETP.LT.U32.AND P0, PT, R3.reuse, 0x40, P0 ;  /* 0x000000400300780c */ /* 0x040fe40000701070 */
[----:B------:R-:W-:Y:S01]  /*2cb0*/  ELECT P1, URZ, PT ;  /* 0x00000000003f782f */ /* 0x000fe20003820000 */
[----:B------:R-:W-:Y:S02]  /*2cc0*/  ULEA UR8, UR10, UR58, 0xf ;  /* 0x0000003a0a087291 */ /* 0x000fe4000f8e783f */
[----:B------:R-:W-:Y:S01]  /*2cd0*/  ULEA UR10, UR10, UR15, 0x6 ;  /* 0x0000000f0a0a7291 */ /* 0x000fe2000f8e303f */
[----:B------:R-:W-:Y:S01]  /*2ce0*/  ISETP.LT.U32.AND P1, PT, R3, 0x80, P1 ;  /* 0x000000800300780c */ /* 0x000fe20000f21070 */
[----:B------:R-:W-:-:S04]  /*2cf0*/  ULOP3.LUT UR14, UR56, 0x3, URZ, 0xc0, !UPT ;  /* 0x00000003380e7892 */ /* 0x000fc8000f8ec03f */
[----:B------:R-:W-:Y:S02]  /*2d00*/  ULEA UR12, UR14, UR58, 0xe ;  /* 0x0000003a0e0c7291 */ /* 0x000fe4000f8e703f */
[----:B------:R-:W-:Y:S01]  /*2d10*/  VOTEU.ANY UP0, P0 ;  /* 0x00000000003f7886 */ /* 0x000fe20000000100 */
[----:B------:R-:W-:Y:S01]  /*2d20*/  VOTEU.ANY UP2, P0 ;  /* 0x00000000003f7886 */ /* 0x000fe20000040100 */
[----:B------:R-:W-:Y:S01]  /*2d30*/  ULEA UR14, UR14, UR57, 0x6 ;  /* 0x000000390e0e7291 */ /* 0x000fe2000f8e303f */
[----:B------:R2:W-:Y:S01]  /*2d40*/  @!P2 SYNCS.ARRIVE.TRANS64 RZ, [UR58+0x20000], R2 ;  /* 0x02000002ffffa9a7 */ /* 0x0005e2000800003a */
[----:B------:R3:W-:Y:S06]  /*2d50*/  MEMBAR.ALL.CTA ;  /* 0x0000000000007992 */ /* 0x0007ec0000008000 */
[----:B---3--:R-:W3:Y:S01]  /*2d60*/  FENCE.VIEW.ASYNC.S ;  /* 0x00000000000073c6 */ /* 0x008ee20000000000 */
[----:B------:R-:W-:Y:S01]  /*2d70*/  @UP0 UIADD3 UR9, UR58, 0x20000, URZ ;  /* 0x000200003a090890 */ /* 0x000fe2000fffe03f */
[----:B------:R-:W-:Y:S01]  /*2d80*/  @UP0 UMOV UR16, UR4 ;  /* 0x0000000400100c82 */ /* 0x000fe20008000000 */
[----:B------:R-:W-:Y:S01]  /*2d90*/  @UP0 UMOV UR17, UR5 ;  /* 0x0000000500110c82 */ /* 0x000fe20008000000 */
[----:B---3--:R-:W-:Y:S01]  /*2da0*/  VOTEU.ANY UP1, P1 ;  /* 0x00000000003f7886 */ /* 0x008fe20000820100 */
[----:B------:R-:W-:Y:S01]  /*2db0*/  VOTEU.ANY UP3, P1 ;  /* 0x00000000003f7886 */ /* 0x000fe20000860100 */
[----:B--2---:R-:W-:-:S03]  /*2dc0*/  SHF.L.U32 R2, R0, 0x1f, RZ ;  /* 0x0000001f00027819 */ /* 0x004fc600000006ff */
[----:B------:R-:W-:Y:S02]  /*2dd0*/  @UP1 UIADD3 UR12, UR12, 0x10000, URZ ;  /* 0x000100000c0c1890 */ /* 0x000fe4000fffe03f */
[----:B------:R-:W-:Y:S01]  /*2de0*/  @UP1 UIADD3 UR13, UR58, 0x20000, URZ ;  /* 0x000200003a0d1890 */ /* 0x000fe2000fffe03f */
[----:B------:R-:W-:Y:S01]  /*2df0*/  @UP1 UMOV UR20, UR6 ;  /* 0x0000000600141c82 */ /* 0x000fe20008000000 */
[----:B------:R-:W-:Y:S01]  /*2e00*/  @UP1 UMOV UR21, UR7 ;  /* 0x0000000700151c82 */ /* 0x000fe20008000000 */
[----:B------:R-:W-:Y:S06]  /*2e10*/  BAR.SYNC.DEFER_BLOCKING 0x0 ;  /* 0x0000000000007b1d */ /* 0x000fec0000010000 */
[----:B------:R2:W-:Y:S02]  /*2e20*/  @UP2 UTMALDG.2D [UR8], [UR16] ;  /* 0x00000008100025b4 */ /* 0x0005e40008008000 */
[----:B------:R-:W-:Y:S06]  /*2e30*/  BAR.SYNC.DEFER_BLOCKING 0x0 ;  /* 0x0000000000007b1d */ /* 0x000fec0000010000 */
[----:B------:R2:W-:Y:S02]  /*2e40*/  @UP3 UTMALDG.2D [UR12], [UR20] ;  /* 0x0000000c140035b4 */ /* 0x0005e40008008000 */
[----:B------:R-:W-:Y:S06]  /*2e50*/  BAR.SYNC.DEFER_BLOCKING 0x0 ;  /* 0x0000000000007b1d */ /* 0x000fec0000010000 */
[----:B------:R-:W3:Y:S02]  /*2e60*/  SYNCS.PHASECHK.TRANS64.TRYWAIT P0, [UR58+0x20000], R2 ;  /* 0x02000002ff0075a7 */ /* 0x000ee4000800017a */
[----:B--23--:R-:W-:Y:S05]  /*2e70*/  @!P0 BRA `(.L_x_48) ;  /* 0x00000024000c8947 */ /* 0x00cfea0003800000 */
.L_x_50:
[----:B------:R-:W-:Y:S01]  /*2e80*/  STL.64 [R1+0x268], R150 ;  /* 0x0002689601007387 */ /* 0x000fe20000100a00 */
[----:B------:R-:W-:Y:S01]  /*2e90*/  USHF.L.U32 UR8, UR56, 0x7, URZ ;  /* 0x0000000738087899 */ /* 0x000fe2000800063f */
[----:B------:R-:W2:Y:S02]  /*2ea0*/  LDC R2, c[0x0][0x230] ;  /* 0x00008c00ff027b82 */ /* 0x000ea40000000800 */
[----:B------:R-:W-:Y:S04]  /*2eb0*/  STL.64 [R1+0x260], R148 ;  /* 0x0002609401007387 */ /* 0x000fe80000100a00 */
        /* <DEDUP_REMOVED lines=11> */
[----:B------:R3:W-:Y:S04]  /*2f70*/  STL.64 [R1+0x200], R124 ;  /* 0x0002007c01007387 */ /* 0x0007e80000100a00 */
[----:B---3--:R-:W3:Y:S04]  /*2f80*/  LDL.LU.64 R124, [R1] ;  /* 0x00000000017c7983 */ /* 0x008ee80000300a00 */
[----:B------:R-:W3:Y:S04]  /*2f90*/  LDL.LU.64 R126, [R1+0x8] ;  /* 0x00000800017e7983 */ /* 0x000ee80000300a00 */
        /* <DEDUP_REMOVED lines=61> */
[----:B------:R-:W3:Y:S01]  /*3370*/  LDL.LU.64 R250, [R1+0x1f8] ;  /* 0x0001f80001fa7983 */ /* 0x000ee20000300a00 */
[----:B------:R-:W-:Y:S01]  /*3380*/  ULOP3.LUT UR8, UR8, 0x200, URZ, 0xc0, !UPT ;  /* 0x0000020008087892 */ /* 0x000fe2000f8ec03f */
[----:B------:R-:W-:-:S03]  /*3390*/  UMOV UR17, 0x40000040 ;  /* 0x4000004000117882 */ /* 0x000fc60000000000 */
[----:B------:R-:W-:-:S04]  /*33a0*/  ULEA.HI UR8, UR58, UR8, URZ, 0x1c ;  /* 0x000000083a087291 */ /* 0x000fc8000f8fe03f */
[----:B------:R-:W-:-:S03]  /*33b0*/  ULOP3.LUT UR16, UR8, 0x3fff, URZ, 0xc0, !UPT ;  /* 0x00003fff08107892 */ /* 0x000fc6000f8ec03f */
[----:B------:R-:W-:Y:S01]  /*33c0*/  UMOV UR8, URZ ;  /* 0x0000003f00087c82 */ /* 0x000fe20008000000 */
[----:B------:R-:W-:-:S04]  /*33d0*/  UIADD3 UR20, UP0, UR16, 0x2, URZ ;  /* 0x0000000210147890 */ /* 0x000fc8000ff1e03f */
[----:B------:R-:W-:-:S04]  /*33e0*/  UIADD3.X UR21, UR8, 0x40000040, URZ, UP0, !UPT ;  /* 0x4000004008157890 */ /* 0x000fc800087fe43f */
[----:B------:R-:W-:Y:S02]  /*33f0*/  UIADD3.64 UR24, UR20, 0x2, URZ ;  /* 0x0000000214187897 */ /* 0x000fe4000fffe03f */
[----:B------:R-:W-:Y:S02]  /*3400*/  UIADD3.64 UR28, UR20, 0x4, URZ ;  /* 0x00000004141c7897 */ /* 0x000fe4000fffe03f */
[----:B------:R-:W-:Y:S02]  /*3410*/  UIADD3.64 UR32, UR20, 0x7fe, URZ ;  /* 0x000007fe14207897 */ /* 0x000fe4000fffe03f */
[----:B------:R-:W-:Y:S02]  /*3420*/  UIADD3.64 UR36, UR20, 0x800, URZ ;  /* 0x0000080014247897 */ /* 0x000fe4000fffe03f */
[----:B------:R-:W-:Y:S02]  /*3430*/  UIADD3.64 UR40, UR20, 0x802, URZ ;  /* 0x0000080214287897 */ /* 0x000fe4000fffe03f */
[----:B------:R-:W-:Y:S01]  /*3440*/  UIADD3.64 UR44, UR20, 0x804, URZ ;  /* 0x00000804142c7897 */ /* 0x000fe2000fffe03f */
[----:B---3--:R-:W-:-:S06]  /*3450*/  WARPGROUP.ARRIVE ;  /* 0x00000000000079c5 */ /* 0x008fcc0000000000 */
[----:B------:R-:W-:Y:S03]  /*3460*/  HGMMA.64x256x16.F32.BF16 R124, gdesc[UR16].tnspB, R124, gsb0 ;  /* 0x43e00000107c79f0 */ /* 0x000fe6000800187c */
[----:B------:R-:W-:Y:S02]  /*3470*/  WARPGROUP.DEPBAR.LE gsb0, 0x0 ;  /* 0x00008000000079c5 */ /* 0x000fe40000010000 */
[----:B------:R-:W-:-:S15]  /*3480*/  WARPGROUP.ARRIVE ;  /* 0x00000000000079c5 */ /* 0x000fde0000000000 */
[----:B------:R-:W-:-:S08]  /*3490*/  NOP ;  /* 0x0000000000007918 */ /* 0x000fd00000000000 */
        /* <DEDUP_REMOVED lines=26> */
[----:B------:R-:W-:Y:S04]  /*3640*/  STL.64 [R1], R124 ;  /* 0x0000007c01007387 */ /* 0x000fe80000100a00 */
        /* <DEDUP_REMOVED lines=63> */
[----:B---3--:R-:W3:Y:S04]  /*3a40*/  LDL.LU.64 R150, [R1+0x268] ;  /* 0x0002680001967983 */ /* 0x008ee80000300a00 */
        /* <DEDUP_REMOVED lines=13> */
[----:B------:R-:W-:Y:S01]  /*3b20*/  UIADD3.64 UR16, UR20, 0x3fe, URZ ;  /* 0x000003fe14107897 */ /* 0x000fe2000fffe03f */
[----:B------:R-:W-:Y:S01]  /*3b30*/  LOP3.LUT R0, R0, 0x1, RZ, 0x3c, !PT ;  /* 0x0000000100007812 */ /* 0x000fe200078e3cff */
[----:B------:R-:W-:Y:S01]  /*3b40*/  UIADD3.64 UR48, UR20, 0x400, URZ ;  /* 0x0000040014307897 */ /* 0x000fe2000fffe03f */
[----:B------:R-:W-:Y:S01]  /*3b50*/  UMOV UR50, UR22 ;  /* 0x0000001600327c82 */ /* 0x000fe20008000000 */
[----:B------:R-:W-:Y:S01]  /*3b60*/  UMOV UR51, UR23 ;  /* 0x0000001700337c82 */ /* 0x000fe20008000000 */
[----:B------:R-:W-:-:S02]  /*3b70*/  UIADD3.64 UR24, UR20, 0x402, URZ ;  /* 0x0000040214187897 */ /* 0x000fc4000fffe03f */
[----:B------:R-:W-:Y:S02]  /*3b80*/  UIADD3.64 UR28, UR20, 0x404, URZ ;  /* 0x00000404141c7897 */ /* 0x000fe4000fffe03f */
[----:B------:R-:W-:Y:S02]  /*3b90*/  UIADD3.64 UR32, UR20, 0xbfe, URZ ;  /* 0x00000bfe14207897 */ /* 0x000fe4000fffe03f */
[----:B------:R-:W-:Y:S02]  /*3ba0*/  UIADD3.64 UR36, UR20, 0xc00, URZ ;  /* 0x00000c0014247897 */ /* 0x000fe4000fffe03f */
[----:B------:R-:W-:Y:S02]  /*3bb0*/  UIADD3.64 UR40, UR20, 0xc02, URZ ;  /* 0x00000c0214287897 */ /* 0x000fe4000fffe03f */
[----:B------:R-:W-:Y:S02]  /*3bc0*/  UIADD3.64 UR44, UR20, 0xc04, URZ ;  /* 0x00000c04142c7897 */ /* 0x000fe4000fffe03f */
[----:B------:R-:W-:-:S06]  /*3bd0*/  UIADD3 UR15, UR15, 0x80, URZ ;  /* 0x000000800f0f7890 */ /* 0x000fcc000fffe03f */
[----:B--2---:R-:W-:Y:S01]  /*3be0*/  ISETP.LE.AND P0, PT, R2, UR15, PT ;  /* 0x0000000f02007c0c */ /* 0x004fe2000bf03270 */
        /* <DEDUP_REMOVED lines=31> */
[----:B-1----:R-:W-:Y:S05]  /*3de0*/  @!P0 BRA `(.L_x_49) ;  /* 0xffffffec009c8947 */ /* 0x002fea000383ffff */
.L_x_47:
[----:B------:R5:W-:Y:S04]  /*3df0*/  STL [R1+0x20c], R148 ;  /* 0x00020c9401007387 */ /* 0x000be80000100800 */
[----:B------:R-:W3:Y:S01]  /*3e00*/  LDL.LU R8, [R1] ;  /* 0x0000000001087983 */ /* 0x000ee20000300800 */
[----:B--2---:R-:W-:Y:S06]  /*3e10*/  BAR.SYNC.DEFER_BLOCKING 0x0 ;  /* 0x0000000000007b1d */ /* 0x004fec0000010000 */
[----:B-----5:R-:W2:Y:S04]  /*3e20*/  LDL.LU R148, [R1+0x4] ;  /* 0x0000040001947983 */ /* 0x020ea80000300800 */
[----:B------:R5:W-:Y:S04]  /*3e30*/  STL [R1+0x208], R149 ;  /* 0x0002089501007387 */ /* 0x000be80000100800 */
[----:B-----5:R-:W5:Y:S01]  /*3e40*/  LDL.LU R149, [R1+0xc] ;  /* 0x00000c0001957983 */ /* 0x020f620000300800 */
[----:B------:R-:W-:-:S02]  /*3e50*/  ELECT P0, URZ, PT ;  /* 0x00000000003f782f */ /* 0x000fc40003800000 */
[----:B------:R-:W-:Y:S01]  /*3e60*/  F2FP.BF16.F32.PACK_AB R24, R25, R24 ;  /* 0x000000181918723e */ /* 0x000fe200000010ff */
[----:B------:R-:W5:Y:S01]  /*3e70*/  @!P2 SYNCS.CCTL.IV [UR58+0x20000] ;  /* 0x02000000ff00a9b1 */ /* 0x000f62000800003a */
[----:B------:R-:W5:Y:S04]  /*3e80*/  LDL.LU R9, [R1+0x8] ;  /* 0x0000080001097983 */ /* 0x000f680000300800 */
[----:B------:R4:W-:Y:S04]  /*3e90*/  STL [R1+0x204], R150 ;  /* 0x0002049601007387 */ /* 0x0009e80000100800 */
[----:B----4-:R-:W4:Y:S04]  /*3ea0*/  LDL.LU R150, [R1+0x14] ;  /* 0x0000140001967983 */ /* 0x010f280000300800 */
[----:B------:R-:W4:Y:S04]  /*3eb0*/  LDL.LU R10, [R1+0x10] ;  /* 0x00001000010a7983 */ /* 0x000f280000300800 */
[----:B------:R1:W-:Y:S04]  /*3ec0*/  STL [R1+0x200], R151 ;  /* 0x0002009701007387 */ /* 0x0003e80000100800 */
[----:B-1----:R-:W4:Y:S04]  /*3ed0*/  LDL.LU R151, [R1+0x1c] ;  /* 0x00001c0001977983 */ /* 0x002f280000300800 */
[----:B------:R-:W4:Y:S04]  /*3ee0*/  LDL.LU R11, [R1+0x18] ;  /* 0x00001800010b7983 */ /* 0x000f280000300800 */
        /* <DEDUP_REMOVED lines=119> */
[----:B---3--:R-:W3:Y:S01]  /*4660*/  LDL.LU R2, [R1+0x1f8] ;  /* 0x0001f80001027983 */ /* 0x008ee20000300800 */
[----:B--2---:R-:W-:-:S02]  /*4670*/  F2FP.BF16.F32.PACK_AB R8, R148, R8 ;  /* 0x000000089408723e */ /* 0x004fc400000010ff */
[----:B-----5:R-:W-:Y:S01]  /*4680*/  F2FP.BF16.F32.PACK_AB R9, R149, R9 ;  /* 0x000000099509723e */ /* 0x020fe200000010ff */
[----:B------:R-:W2:Y:S01]  /*4690*/  LDL.LU R148, [R1+0x20c] ;  /* 0x00020c0001947983 */ /* 0x000ea20000300800 */
[----:B----4-:R-:W-:Y:S02]  /*46a0*/  F2FP.BF16.F32.PACK_AB R10, R150, R10 ;  /* 0x0000000a960a723e */ /* 0x010fe400000010ff */
[----:B------:R-:W-:Y:S01]  /*46b0*/  F2FP.BF16.F32.PACK_AB R11, R151, R11 ;  /* 0x0000000b970b723e */ /* 0x000fe200000010ff */
[----:B------:R-:W2:Y:S04]  /*46c0*/  LDL.LU R149, [R1+0x208] ;  /* 0x0002080001957983 */ /* 0x000ea80000300800 */
[----:B------:R-:W4:Y:S04]  /*46d0*/  LDL.LU R150, [R1+0x204] ;  /* 0x0002040001967983 */ /* 0x000f280000300800 */
[----:B------:R-:W4:Y:S01]  /*46e0*/  LDL.LU R151, [R1+0x200] ;  /* 0x0002000001977983 */ /* 0x000f220000300800 */
[----:B------:R-:W-:Y:S01]  /*46f0*/  F2FP.BF16.F32.PACK_AB R4, R20, R4 ;  /* 0x000000041404723e */ /* 0x000fe200000010ff */
[----:B------:R-:W-:Y:S01]  /*4700*/  ULOP3.LUT UR56, UR56, 0x3, URZ, 0xc0, !UPT ;  /* 0x0000000338387892 */ /* 0x000fe2000f8ec03f */
[----:B------:R-:W-:Y:S01]  /*4710*/  F2FP.BF16.F32.PACK_AB R6, R0, R6 ;  /* 0x000000060006723e */ /* 0x000fe200000010ff */
[----:B------:R-:W1:Y:S01]  /*4720*/  S2R R20, SR_TID.X ;  /* 0x0000000000147919 */ /* 0x000e620000002100 */
[----:B------:R-:W-:Y:S01]  /*4730*/  F2FP.BF16.F32.PACK_AB R156, R156, R21 ;  /* 0x000000159c9c723e */ /* 0x000fe200000010ff */
[----:B------:R-:W-:Y:S01]  /*4740*/  ULEA UR12, UR56, UR58, 0xf ;  /* 0x0000003a380c7291 */ /* 0x000fe2000f8e783f */
[----:B------:R-:W-:Y:S01]  /*4750*/  F2FP.BF16.F32.PACK_AB R5, R3, R5 ;  /* 0x000000050305723e */ /* 0x000fe200000010ff */
[----:B------:R-:W-:Y:S01]  /*4760*/  ULEA UR13, UR56, UR57, 0x6 ;  /* 0x00000039380d7291 */ /* 0x000fe2000f8e303f */
[----:B------:R-:W-:Y:S01]  /*4770*/  F2FP.BF16.F32.PACK_AB R152, R243, R152 ;  /* 0x00000098f398723e */ /* 0x000fe200000010ff */
[----:B------:R-:W-:Y:S01]  /*4780*/  UMOV UR14, UR11 ;  /* 0x0000000b000e7c82 */ /* 0x000fe20008000000 */
[----:B------:R-:W-:-:S02]  /*4790*/  F2FP.BF16.F32.PACK_AB R153, R242, R153 ;  /* 0x00000099f299723e */ /* 0x000fc400000010ff */
[----:B------:R-:W-:Y:S02]  /*47a0*/  F2FP.BF16.F32.PACK_AB R154, R241, R154 ;  /* 0x0000009af19a723e */ /* 0x000fe400000010ff */
[----:B------:R-:W-:Y:S02]  /*47b0*/  F2FP.BF16.F32.PACK_AB R155, R240, R155 ;  /* 0x0000009bf09b723e */ /* 0x000fe400000010ff */
[----:B------:R-:W-:Y:S02]  /*47c0*/  F2FP.BF16.F32.PACK_AB R25, R27, R26 ;  /* 0x0000001a1b19723e */ /* 0x000fe400000010ff */
[----:B------:R-:W-:Y:S02]  /*47d0*/  F2FP.BF16.F32.PACK_AB R56, R57, R56 ;  /* 0x000000383938723e */ /* 0x000fe400000010ff */
[----:B------:R-:W-:Y:S02]  /*47e0*/  F2FP.BF16.F32.PACK_AB R26, R29, R28 ;  /* 0x0000001c1d1a723e */ /* 0x000fe400000010ff */
[----:B------:R-:W-:-:S02]  /*47f0*/  F2FP.BF16.F32.PACK_AB R27, R31, R30 ;  /* 0x0000001e1f1b723e */ /* 0x000fc400000010ff */
[----:B------:R-:W-:Y:S02]  /*4800*/  F2FP.BF16.F32.PACK_AB R57, R59, R58 ;  /* 0x0000003a3b39723e */ /* 0x000fe400000010ff */
[----:B------:R-:W-:Y:S02]  /*4810*/  F2FP.BF16.F32.PACK_AB R88, R89, R88 ;  /* 0x000000585958723e */ /* 0x000fe400000010ff */
[----:B------:R-:W-:Y:S02]  /*4820*/  F2FP.BF16.F32.PACK_AB R58, R61, R60 ;  /* 0x0000003c3d3a723e */ /* 0x000fe400000010ff */
[----:B------:R-:W-:Y:S02]  /*4830*/  F2FP.BF16.F32.PACK_AB R59, R63, R62 ;  /* 0x0000003e3f3b723e */ /* 0x000fe400000010ff */
[----:B------:R-:W-:Y:S02]  /*4840*/  F2FP.BF16.F32.PACK_AB R89, R91, R90 ;  /* 0x0000005a5b59723e */ /* 0x000fe400000010ff */
[----:B------:R-:W-:Y:S01]  /*4850*/  F2FP.BF16.F32.PACK_AB R120, R121, R120 ;  /* 0x000000787978723e */ /* 0x000fe200000010ff */
[C---:B-1----:R-:W-:Y:S01]  /*4860*/  IMAD.SHL.U32 R0, R20.reuse, 0x80, RZ ;  /* 0x0000008014007824 */ /* 0x042fe200078e00ff */
[C---:B------:R-:W-:Y:S01]  /*4870*/  LOP3.LUT R3, R20.reuse, 0xff, RZ, 0xc0, !PT ;  /* 0x000000ff14037812 */ /* 0x040fe200078ec0ff */
[----:B------:R-:W-:Y:S01]  /*4880*/  IMAD.SHL.U32 R21, R20, 0x10, RZ ;  /* 0x0000001014157824 */ /* 0x000fe200078e00ff */
[----:B------:R-:W-:-:S02]  /*4890*/  F2FP.BF16.F32.PACK_AB R168, R228, R168 ;  /* 0x000000a8e4a8723e */ /* 0x000fc400000010ff */
[----:B------:R-:W-:Y:S02]  /*48a0*/  LOP3.LUT R0, R0, 0x780, RZ, 0xc0, !PT ;  /* 0x0000078000007812 */ /* 0x000fe400078ec0ff */
[----:B------:R-:W-:Y:S02]  /*48b0*/  ISETP.LT.U32.AND P0, PT, R3, 0x80, P0 ;  /* 0x000000800300780c */ /* 0x000fe40000701070 */
[----:B------:R-:W-:Y:S01]  /*48c0*/  LOP3.LUT R21, R0, 0x70, R21, 0xf8, !PT ;  /* 0x0000007000157812 */ /* 0x000fe200078ef815 */
[----:B------:R-:W-:Y:S01]  /*48d0*/  IMAD.SHL.U32 R0, R20, 0x40, RZ ;  /* 0x0000004014007824 */ /* 0x000fe200078e00ff */
[----:B------:R-:W-:Y:S02]  /*48e0*/  F2FP.BF16.F32.PACK_AB R169, R227, R169 ;  /* 0x000000a9e3a9723e */ /* 0x000fe400000010ff */
[----:B------:R-:W-:Y:S02]  /*48f0*/  LOP3.LUT R21, R21, 0x10, R20, 0x78, !PT ;  /* 0x0000001015157812 */ /* 0x000fe400078e7814 */
[----:B------:R-:W-:-:S02]  /*4900*/  F2FP.BF16.F32.PACK_AB R90, R93, R92 ;  /* 0x0000005c5d5a723e */ /* 0x000fc400000010ff */
[----:B------:R-:W-:Y:S02]  /*4910*/  LOP3.LUT R0, R21, 0x3800, R0, 0xf8, !PT ;  /* 0x0000380015007812 */ /* 0x000fe400078ef800 */
[----:B------:R-:W-:Y:S01]  /*4920*/  F2FP.BF16.F32.PACK_AB R170, R226, R170 ;  /* 0x000000aae2aa723e */ /* 0x000fe200000010ff */
[----:B------:R-:W-:Y:S01]  /*4930*/  VOTEU.ANY UP0, P0 ;  /* 0x00000000003f7886 */ /* 0x000fe20000000100 */
[----:B------:R-:W-:Y:S01]  /*4940*/  LOP3.LUT R3, R0, 0x20, RZ, 0x3c, !PT ;  /* 0x0000002000037812 */ /* 0x000fe200078e3cff */
[----:B------:R-:W-:Y:S01]  /*4950*/  VOTEU.ANY UP1, P0 ;  /* 0x00000000003f7886 */ /* 0x000fe20000020100 */
[----:B------:R-:W-:Y:S02]  /*4960*/  F2FP.BF16.F32.PACK_AB R91, R95, R94 ;  /* 0x0000005e5f5b723e */ /* 0x000fe400000010ff */
[----:B------:R-:W-:Y:S01]  /*4970*/  F2FP.BF16.F32.PACK_AB R171, R225, R171 ;  /* 0x000000abe1ab723e */ /* 0x000fe200000010ff */
[----:B------:R-:W-:Y:S01]  /*4980*/  VIADD R3, R3, UR58 ;  /* 0x0000003a03037c36 */ /* 0x000fe20008000000 */
[----:B------:R-:W-:Y:S01]  /*4990*/  F2FP.BF16.F32.PACK_AB R121, R123, R122 ;  /* 0x0000007a7b79723e */ /* 0x000fe200000010ff */
[----:B------:R-:W-:Y:S01]  /*49a0*/  @UP0 UMOV UR8, UR52 ;  /* 0x0000003400080c82 */ /* 0x000fe20008000000 */
[----:B------:R-:W-:Y:S01]  /*49b0*/  F2FP.BF16.F32.PACK_AB R122, R125, R124 ;  /* 0x0000007c7d7a723e */ /* 0x000fe200000010ff */
[----:B------:R-:W-:Y:S01]  /*49c0*/  @UP0 UMOV UR9, UR53 ;  /* 0x0000003500090c82 */ /* 0x000fe20008000000 */
        /* <DEDUP_REMOVED lines=94> */
[----:B---3--:R-:W-:Y:S01]  /*4fb0*/  F2FP.BF16.F32.PACK_AB R199, R22, R2 ;  /* 0x0000000216c7723e */ /* 0x008fe200000010ff */
[----:B------:R-:W-:-:S05]  /*4fc0*/  VIADD R2, R0, UR58 ;  /* 0x0000003a00027c36 */ /* 0x000fca0008000000 */
[----:B------:R1:W-:Y:S01]  /*4fd0*/  STSM.16.M88.4 [R2], R8 ;  /* 0x0000000802007844 */ /* 0x0003e20000000200 */
[----:B--2---:R-:W-:-:S03]  /*4fe0*/  F2FP.BF16.F32.PACK_AB R146, R149, R148 ;  /* 0x000000949592723e */ /* 0x004fc600000010ff */
[----:B------:R-:W-:Y:S04]  /*4ff0*/  STSM.16.M88.4 [R2+0x8000], R152 ;  /* 0x0080009802007844 */ /* 0x000fe80000000200 */
[----:B------:R-:W-:Y:S01]  /*5000*/  STSM.16.M88.4 [R2+0x10000], R168 ;  /* 0x010000a802007844 */ /* 0x000fe20000000200 */
[----:B----4-:R-:W-:-:S03]  /*5010*/  F2FP.BF16.F32.PACK_AB R147, R151, R150 ;  /* 0x000000969793723e */ /* 0x010fc600000010ff */
[----:B------:R-:W-:Y:S04]  /*5020*/  STSM.16.M88.4 [R2+0x18000], R184 ;  /* 0x018000b802007844 */ /* 0x000fe80000000200 */
[----:B------:R-:W-:Y:S01]  /*5030*/  STSM.16.M88.4 [R2+0x4000], R24 ;  /* 0x0040001802007844 */ /* 0x000fe20000000200 */
[C---:B-1----:R-:W-:Y:S02]  /*5040*/  LOP3.LUT R8, R0.reuse, 0x40, RZ, 0x3c, !PT ;  /* 0x0000004000087812 */ /* 0x042fe400078e3cff */
[----:B------:R-:W-:Y:S01]  /*5050*/  LOP3.LUT R0, R0, 0x60, RZ, 0x3c, !PT ;  /* 0x0000006000007812 */ /* 0x000fe200078e3cff */
[----:B------:R-:W-:Y:S02]  /*5060*/  STSM.16.M88.4 [R2+0xc000], R56 ;  /* 0x00c0003802007844 */ /* 0x000fe40000000200 */
[----:B------:R-:W-:-:S02]  /*5070*/  VIADD R8, R8, UR58 ;  /* 0x0000003a08087c36 */ /* 0x000fc40008000000 */
[----:B------:R-:W-:Y:S01]  /*5080*/  STSM.16.M88.4 [R2+0x14000], R88 ;  /* 0x0140005802007844 */ /* 0x000fe20000000200 */
[----:B------:R-:W-:-:S03]  /*5090*/  VIADD R0, R0, UR58 ;  /* 0x0000003a00007c36 */ /* 0x000fc60008000000 */
[----:B------:R-:W-:Y:S04]  /*50a0*/  STSM.16.M88.4 [R2+0x1c000], R120 ;  /* 0x01c0007802007844 */ /* 0x000fe80000000200 */
[----:B------:R-:W-:Y:S04]  /*50b0*/  STSM.16.M88.4 [R3], R4 ;  /* 0x0000000403007844 */ /* 0x000fe80000000200 */
[----:B------:R-:W-:Y:S04]  /*50c0*/  STSM.16.M88.4 [R3+0x8000], R156 ;  /* 0x0080009c03007844 */ /* 0x000fe80000000200 */
[----:B------:R-:W-:Y:S04]  /*50d0*/  STSM.16.M88.4 [R3+0x10000], R172 ;  /* 0x010000ac03007844 */ /* 0x000fe80000000200 */
[----:B------:R-:W-:Y:S04]  /*50e0*/  STSM.16.M88.4 [R3+0x18000], R188 ;  /* 0x018000bc03007844 */ /* 0x000fe80000000200 */
[----:B------:R-:W-:Y:S04]  /*50f0*/  STSM.16.M88.4 [R3+0x4000], R32 ;  /* 0x0040002003007844 */ /* 0x000fe80000000200 */
[----:B------:R-:W-:Y:S04]  /*5100*/  STSM.16.M88.4 [R3+0xc000], R64 ;  /* 0x00c0004003007844 */ /* 0x000fe80000000200 */
[----:B------:R-:W-:Y:S04]  /*5110*/  STSM.16.M88.4 [R3+0x14000], R96 ;  /* 0x0140006003007844 */ /* 0x000fe80000000200 */
        /* <DEDUP_REMOVED lines=16> */
[----:B------:R-:W-:Y:S01]  /*5220*/  STSM.16.M88.4 [R0+0x1c000], R144 ;  /* 0x01c0009000007844 */ /* 0x000fe20000000200 */
[----:B------:R1:W-:Y:S06]  /*5230*/  MEMBAR.ALL.CTA ;  /* 0x0000000000007992 */ /* 0x0003ec0000008000 */
[----:B-1----:R-:W1:Y:S02]  /*5240*/  FENCE.VIEW.ASYNC.S ;  /* 0x00000000000073c6 */ /* 0x002e640000000000 */
[----:B-1----:R-:W-:Y:S06]  /*5250*/  BAR.SYNC.DEFER_BLOCKING 0x0 ;  /* 0x0000000000007b1d */ /* 0x002fec0000010000 */
[----:B------:R1:W-:Y:S01]  /*5260*/  @UP1 UTMASTG.2D [UR12], [UR8] ;  /* 0x0000000c080013b5 */ /* 0x0003e20008008000 */
[----:B------:R0:W-:Y:S01]  /*5270*/  UTMACMDFLUSH ;  /* 0x00000000000079b7 */ /* 0x0001e20000000000 */
[----:B------:R-:W-:-:S04]  /*5280*/  DEPBAR.LE SB0, 0x0 ;  /* 0x000080000000791a */ /* 0x000fc80000000000 */
[----:B------:R-:W-:Y:S06]  /*5290*/  BAR.SYNC.DEFER_BLOCKING 0x0 ;  /* 0x0000000000007b1d */ /* 0x000fec0000010000 */
[----:B-1----:R-:W-:Y:S05]  /*52a0*/  EXIT ;  /* 0x000000000000794d */ /* 0x002fea0003800000 */
.L_x_48:
[----:B------:R-:W2:Y:S02]  /*52b0*/  SYNCS.PHASECHK.TRANS64.TRYWAIT P0, [UR58+0x20000], R2 ;  /* 0x02000002ff0075a7 */ /* 0x000ea4000800017a */
[----:B--2---:R-:W-:Y:S05]  /*52c0*/  @!P0 BRA `(.L_x_48) ;  /* 0xfffffffc00f88947 */ /* 0x004fea000383ffff */
[----:B------:R-:W-:Y:S05]  /*52d0*/  BRA `(.L_x_50) ;  /* 0xffffffd800e87947 */ /* 0x000fea000383ffff */
.L_x_51:
[----:B------:R-:W-:-:S00]  /*52e0*/  BRA `(.L_x_51) ;  /* 0xfffffffc00fc7947 */ /* 0x000fc0000383ffff */
[----:B------:R-:W-:-:S00]  /*52f0*/  NOP ;  /* 0x0000000000007918 */ /* 0x000fc00000000000 */
        /* <DEDUP_REMOVED lines=8> */
.L_x_52:


//--------------------- .nv.shared.gluon_wgmma    --------------------------
	.section	.nv.shared.gluon_wgmma,"aw",@nobits
	.sectionflags	@""
	.align	16
	.zero		1024


//--------------------- .nv.shared.reserved.0     --------------------------
	.section	.nv.shared.reserved.0,"aw",@nobits
	.weak		__nv_reservedSMEM_offset_0_alias
	.size		__nv_reservedSMEM_offset_0_alias, 0, 0
	.other		__nv_reservedSMEM_offset_0_alias,@"STO_CUDA_RESERVED_SHARED STV_DEFAULT"
__nv_reservedSMEM_offset_0_alias:
	.zero		0


//--------------------- .nv.constant0.gluon_wgmma --------------------------
	.section	.nv.constant0.gluon_wgmma,"a",@progbits
	.sectionflags	@""
	.align	4
.nv.constant0.gluon_wgmma:
	.zero		608


//--------------------- SYMBOLS --------------------------

	.type		.nv.reservedSmem.offset0,@object
	.size		.nv.reservedSmem.offset0,0x4
